//
// Generated by NVIDIA NVVM Compiler
//
// Compiler Build ID: CL-36424714
// Cuda compilation tools, release 13.0, V13.0.88
// Based on NVVM 20.0.0
//

.version 9.0
.target sm_100
.address_size 64

	// .globl	_Z8sgemm_V3PfS_S_iii
// _ZZ8sgemm_V3PfS_S_iiiE3s_a has been demoted
// _ZZ8sgemm_V3PfS_S_iiiE3s_b has been demoted

.visible .entry _Z8sgemm_V3PfS_S_iii(
	.param .u64 .ptr .align 1 _Z8sgemm_V3PfS_S_iii_param_0,
	.param .u64 .ptr .align 1 _Z8sgemm_V3PfS_S_iii_param_1,
	.param .u64 .ptr .align 1 _Z8sgemm_V3PfS_S_iii_param_2,
	.param .u32 _Z8sgemm_V3PfS_S_iii_param_3,
	.param .u32 _Z8sgemm_V3PfS_S_iii_param_4,
	.param .u32 _Z8sgemm_V3PfS_S_iii_param_5
)
{
	.reg .pred 	%p<3>;
	.reg .b32 	%r<103>;
	.reg .b32 	%f<1555>;
	.reg .b64 	%rd<31>;
	// demoted variable
	.shared .align 4 .b8 _ZZ8sgemm_V3PfS_S_iiiE3s_a[8192];
	// demoted variable
	.shared .align 4 .b8 _ZZ8sgemm_V3PfS_S_iiiE3s_b[8192];
	ld.param.u64 	%rd1, [_Z8sgemm_V3PfS_S_iii_param_0];
	ld.param.u64 	%rd2, [_Z8sgemm_V3PfS_S_iii_param_1];
	ld.param.u32 	%r16, [_Z8sgemm_V3PfS_S_iii_param_4];
	ld.param.u32 	%r17, [_Z8sgemm_V3PfS_S_iii_param_5];
	cvta.to.global.u64 	%rd4, %rd2;
	cvta.to.global.u64 	%rd5, %rd1;
	mov.u32 	%r18, %ctaid.x;
	mov.u32 	%r19, %ctaid.y;
	mov.u32 	%r20, %tid.x;
	mov.u32 	%r21, %tid.y;
	mov.u32 	%r22, %ntid.x;
	mad.lo.s32 	%r23, %r21, %r22, %r20;
	shr.u32 	%r24, %r23, 1;
	shl.b32 	%r25, %r23, 2;
	and.b32  	%r26, %r25, 4;
	shr.u32 	%r1, %r23, 5;
	and.b32  	%r2, %r25, 124;
	shl.b32 	%r27, %r19, 7;
	add.s32 	%r28, %r27, %r24;
	shl.b32 	%r3, %r18, 7;
	or.b32  	%r29, %r2, %r3;
	mad.lo.s32 	%r4, %r17, %r28, %r26;
	mad.lo.s32 	%r30, %r16, %r1, %r29;
	mul.wide.s32 	%rd6, %r4, 4;
	add.s64 	%rd7, %rd5, %rd6;
	ld.global.nc.v4.f32 	{%f194, %f195, %f196, %f197}, [%rd7];
	mul.wide.s32 	%rd8, %r30, 4;
	add.s64 	%rd9, %rd4, %rd8;
	ld.global.nc.v4.f32 	{%f198, %f199, %f200, %f201}, [%rd9];
	shl.b32 	%r31, %r23, 11;
	and.b32  	%r32, %r31, 2048;
	mov.u32 	%r33, _ZZ8sgemm_V3PfS_S_iiiE3s_a;
	add.s32 	%r34, %r33, %r32;
	shl.b32 	%r35, %r24, 2;
	add.s32 	%r36, %r34, %r35;
	st.shared.f32 	[%r36], %f194;
	st.shared.f32 	[%r36+512], %f195;
	st.shared.f32 	[%r36+1024], %f196;
	st.shared.f32 	[%r36+1536], %f197;
	shl.b32 	%r37, %r1, 9;
	mov.u32 	%r38, _ZZ8sgemm_V3PfS_S_iiiE3s_b;
	add.s32 	%r39, %r38, %r37;
	shl.b32 	%r40, %r23, 4;
	and.b32  	%r41, %r40, 496;
	add.s32 	%r42, %r39, %r41;
	st.shared.v4.f32 	[%r42], {%f198, %f199, %f200, %f201};
	setp.lt.s32 	%p1, %r17, 9;
	mov.f32 	%f1491, 0f00000000;
	mov.f32 	%f1492, %f1491;
	mov.f32 	%f1493, %f1491;
	mov.f32 	%f1494, %f1491;
	mov.f32 	%f1495, %f1491;
	mov.f32 	%f1496, %f1491;
	mov.f32 	%f1497, %f1491;
	mov.f32 	%f1498, %f1491;
	mov.f32 	%f1499, %f1491;
	mov.f32 	%f1500, %f1491;
	mov.f32 	%f1501, %f1491;
	mov.f32 	%f1502, %f1491;
	mov.f32 	%f1503, %f1491;
	mov.f32 	%f1504, %f1491;
	mov.f32 	%f1505, %f1491;
	mov.f32 	%f1506, %f1491;
	mov.f32 	%f1507, %f1491;
	mov.f32 	%f1508, %f1491;
	mov.f32 	%f1509, %f1491;
	mov.f32 	%f1510, %f1491;
	mov.f32 	%f1511, %f1491;
	mov.f32 	%f1512, %f1491;
	mov.f32 	%f1513, %f1491;
	mov.f32 	%f1514, %f1491;
	mov.f32 	%f1515, %f1491;
	mov.f32 	%f1516, %f1491;
	mov.f32 	%f1517, %f1491;
	mov.f32 	%f1518, %f1491;
	mov.f32 	%f1519, %f1491;
	mov.f32 	%f1520, %f1491;
	mov.f32 	%f1521, %f1491;
	mov.f32 	%f1522, %f1491;
	mov.f32 	%f1523, %f1491;
	mov.f32 	%f1524, %f1491;
	mov.f32 	%f1525, %f1491;
	mov.f32 	%f1526, %f1491;
	mov.f32 	%f1527, %f1491;
	mov.f32 	%f1528, %f1491;
	mov.f32 	%f1529, %f1491;
	mov.f32 	%f1530, %f1491;
	mov.f32 	%f1531, %f1491;
	mov.f32 	%f1532, %f1491;
	mov.f32 	%f1533, %f1491;
	mov.f32 	%f1534, %f1491;
	mov.f32 	%f1535, %f1491;
	mov.f32 	%f1536, %f1491;
	mov.f32 	%f1537, %f1491;
	mov.f32 	%f1538, %f1491;
	mov.f32 	%f1539, %f1491;
	mov.f32 	%f1540, %f1491;
	mov.f32 	%f1541, %f1491;
	mov.f32 	%f1542, %f1491;
	mov.f32 	%f1543, %f1491;
	mov.f32 	%f1544, %f1491;
	mov.f32 	%f1545, %f1491;
	mov.f32 	%f1546, %f1491;
	mov.f32 	%f1547, %f1491;
	mov.f32 	%f1548, %f1491;
	mov.f32 	%f1549, %f1491;
	mov.f32 	%f1550, %f1491;
	mov.f32 	%f1551, %f1491;
	mov.f32 	%f1552, %f1491;
	mov.f32 	%f1553, %f1491;
	mov.f32 	%f1554, %f1491;
	@%p1 bra 	$L__BB0_3;
	ld.param.u32 	%r96, [_Z8sgemm_V3PfS_S_iii_param_4];
	add.s32 	%r44, %r17, 7;
	shr.u32 	%r45, %r44, 3;
	neg.s32 	%r102, %r45;
	add.s32 	%r101, %r4, 8;
	add.s32 	%r46, %r1, 8;
	mad.lo.s32 	%r47, %r96, %r46, %r3;
	add.s32 	%r100, %r47, %r2;
	mov.f32 	%f1491, 0f00000000;
	mov.b32 	%r99, 0;
$L__BB0_2:
	ld.param.u32 	%r97, [_Z8sgemm_V3PfS_S_iii_param_4];
	ld.param.u64 	%rd29, [_Z8sgemm_V3PfS_S_iii_param_1];
	ld.param.u64 	%rd28, [_Z8sgemm_V3PfS_S_iii_param_0];
	mul.wide.s32 	%rd10, %r101, 4;
	cvta.to.global.u64 	%rd11, %rd28;
	add.s64 	%rd12, %rd11, %rd10;
	add.s32 	%r99, %r99, 1;
	ld.global.nc.v4.f32 	{%f203, %f204, %f205, %f206}, [%rd12];
	cvta.to.global.u64 	%rd13, %rd29;
	mul.wide.s32 	%rd14, %r100, 4;
	add.s64 	%rd15, %rd13, %rd14;
	ld.global.nc.v4.f32 	{%f207, %f208, %f209, %f210}, [%rd15];
	shl.b32 	%r48, %r99, 12;
	and.b32  	%r49, %r48, 4096;
	xor.b32  	%r50, %r49, 4096;
	mov.u32 	%r51, _ZZ8sgemm_V3PfS_S_iiiE3s_a;
	add.s32 	%r52, %r51, %r50;
	mov.u32 	%r53, _ZZ8sgemm_V3PfS_S_iiiE3s_b;
	add.s32 	%r54, %r53, %r50;
	mov.u32 	%r55, %tid.y;
	shl.b32 	%r56, %r55, 4;
	add.s32 	%r57, %r52, %r56;
	ld.shared.v4.f32 	{%f211, %f212, %f213, %f214}, [%r57];
	ld.shared.v4.f32 	{%f215, %f216, %f217, %f218}, [%r57+256];
	mov.u32 	%r58, %tid.x;
	shl.b32 	%r59, %r58, 4;
	add.s32 	%r60, %r54, %r59;
	ld.shared.v4.f32 	{%f219, %f220, %f221, %f222}, [%r60];
	ld.shared.v4.f32 	{%f223, %f224, %f225, %f226}, [%r60+256];
	fma.rn.f32 	%f227, %f211, %f219, %f1554;
	fma.rn.f32 	%f228, %f211, %f220, %f1553;
	fma.rn.f32 	%f229, %f211, %f221, %f1552;
	fma.rn.f32 	%f230, %f211, %f222, %f1551;
	fma.rn.f32 	%f231, %f211, %f223, %f1550;
	fma.rn.f32 	%f232, %f211, %f224, %f1549;
	fma.rn.f32 	%f233, %f211, %f225, %f1548;
	fma.rn.f32 	%f234, %f211, %f226, %f1547;
	fma.rn.f32 	%f235, %f212, %f219, %f1546;
	fma.rn.f32 	%f236, %f212, %f220, %f1545;
	fma.rn.f32 	%f237, %f212, %f221, %f1544;
	fma.rn.f32 	%f238, %f212, %f222, %f1543;
	fma.rn.f32 	%f239, %f212, %f223, %f1542;
	fma.rn.f32 	%f240, %f212, %f224, %f1541;
	fma.rn.f32 	%f241, %f212, %f225, %f1540;
	fma.rn.f32 	%f242, %f212, %f226, %f1539;
	fma.rn.f32 	%f243, %f213, %f219, %f1538;
	fma.rn.f32 	%f244, %f213, %f220, %f1537;
	fma.rn.f32 	%f245, %f213, %f221, %f1536;
	fma.rn.f32 	%f246, %f213, %f222, %f1535;
	fma.rn.f32 	%f247, %f213, %f223, %f1534;
	fma.rn.f32 	%f248, %f213, %f224, %f1533;
	fma.rn.f32 	%f249, %f213, %f225, %f1532;
	fma.rn.f32 	%f250, %f213, %f226, %f1531;
	fma.rn.f32 	%f251, %f214, %f219, %f1530;
	fma.rn.f32 	%f252, %f214, %f220, %f1529;
	fma.rn.f32 	%f253, %f214, %f221, %f1528;
	fma.rn.f32 	%f254, %f214, %f222, %f1527;
	fma.rn.f32 	%f255, %f214, %f223, %f1526;
	fma.rn.f32 	%f256, %f214, %f224, %f1525;
	fma.rn.f32 	%f257, %f214, %f225, %f1524;
	fma.rn.f32 	%f258, %f214, %f226, %f1523;
	fma.rn.f32 	%f259, %f215, %f219, %f1522;
	fma.rn.f32 	%f260, %f215, %f220, %f1521;
	fma.rn.f32 	%f261, %f215, %f221, %f1520;
	fma.rn.f32 	%f262, %f215, %f222, %f1519;
	fma.rn.f32 	%f263, %f215, %f223, %f1518;
	fma.rn.f32 	%f264, %f215, %f224, %f1517;
	fma.rn.f32 	%f265, %f215, %f225, %f1516;
	fma.rn.f32 	%f266, %f215, %f226, %f1515;
	fma.rn.f32 	%f267, %f216, %f219, %f1514;
	fma.rn.f32 	%f268, %f216, %f220, %f1513;
	fma.rn.f32 	%f269, %f216, %f221, %f1512;
	fma.rn.f32 	%f270, %f216, %f222, %f1511;
	fma.rn.f32 	%f271, %f216, %f223, %f1510;
	fma.rn.f32 	%f272, %f216, %f224, %f1509;
	fma.rn.f32 	%f273, %f216, %f225, %f1508;
	fma.rn.f32 	%f274, %f216, %f226, %f1507;
	fma.rn.f32 	%f275, %f217, %f219, %f1506;
	fma.rn.f32 	%f276, %f217, %f220, %f1505;
	fma.rn.f32 	%f277, %f217, %f221, %f1504;
	fma.rn.f32 	%f278, %f217, %f222, %f1503;
	fma.rn.f32 	%f279, %f217, %f223, %f1502;
	fma.rn.f32 	%f280, %f217, %f224, %f1501;
	fma.rn.f32 	%f281, %f217, %f225, %f1500;
	fma.rn.f32 	%f282, %f217, %f226, %f1499;
	fma.rn.f32 	%f283, %f218, %f219, %f1498;
	fma.rn.f32 	%f284, %f218, %f220, %f1497;
	fma.rn.f32 	%f285, %f218, %f221, %f1496;
	fma.rn.f32 	%f286, %f218, %f222, %f1495;
	fma.rn.f32 	%f287, %f218, %f223, %f1494;
	fma.rn.f32 	%f288, %f218, %f224, %f1493;
	fma.rn.f32 	%f289, %f218, %f225, %f1492;
	fma.rn.f32 	%f290, %f218, %f226, %f1491;
	ld.shared.v4.f32 	{%f291, %f292, %f293, %f294}, [%r57+512];
	ld.shared.v4.f32 	{%f295, %f296, %f297, %f298}, [%r57+768];
	ld.shared.v4.f32 	{%f299, %f300, %f301, %f302}, [%r60+512];
	ld.shared.v4.f32 	{%f303, %f304, %f305, %f306}, [%r60+768];
	fma.rn.f32 	%f307, %f291, %f299, %f227;
	fma.rn.f32 	%f308, %f291, %f300, %f228;
	fma.rn.f32 	%f309, %f291, %f301, %f229;
	fma.rn.f32 	%f310, %f291, %f302, %f230;
	fma.rn.f32 	%f311, %f291, %f303, %f231;
	fma.rn.f32 	%f312, %f291, %f304, %f232;
	fma.rn.f32 	%f313, %f291, %f305, %f233;
	fma.rn.f32 	%f314, %f291, %f306, %f234;
	fma.rn.f32 	%f315, %f292, %f299, %f235;
	fma.rn.f32 	%f316, %f292, %f300, %f236;
	fma.rn.f32 	%f317, %f292, %f301, %f237;
	fma.rn.f32 	%f318, %f292, %f302, %f238;
	fma.rn.f32 	%f319, %f292, %f303, %f239;
	fma.rn.f32 	%f320, %f292, %f304, %f240;
	fma.rn.f32 	%f321, %f292, %f305, %f241;
	fma.rn.f32 	%f322, %f292, %f306, %f242;
	fma.rn.f32 	%f323, %f293, %f299, %f243;
	fma.rn.f32 	%f324, %f293, %f300, %f244;
	fma.rn.f32 	%f325, %f293, %f301, %f245;
	fma.rn.f32 	%f326, %f293, %f302, %f246;
	fma.rn.f32 	%f327, %f293, %f303, %f247;
	fma.rn.f32 	%f328, %f293, %f304, %f248;
	fma.rn.f32 	%f329, %f293, %f305, %f249;
	fma.rn.f32 	%f330, %f293, %f306, %f250;
	fma.rn.f32 	%f331, %f294, %f299, %f251;
	fma.rn.f32 	%f332, %f294, %f300, %f252;
	fma.rn.f32 	%f333, %f294, %f301, %f253;
	fma.rn.f32 	%f334, %f294, %f302, %f254;
	fma.rn.f32 	%f335, %f294, %f303, %f255;
	fma.rn.f32 	%f336, %f294, %f304, %f256;
	fma.rn.f32 	%f337, %f294, %f305, %f257;
	fma.rn.f32 	%f338, %f294, %f306, %f258;
	fma.rn.f32 	%f339, %f295, %f299, %f259;
	fma.rn.f32 	%f340, %f295, %f300, %f260;
	fma.rn.f32 	%f341, %f295, %f301, %f261;
	fma.rn.f32 	%f342, %f295, %f302, %f262;
	fma.rn.f32 	%f343, %f295, %f303, %f263;
	fma.rn.f32 	%f344, %f295, %f304, %f264;
	fma.rn.f32 	%f345, %f295, %f305, %f265;
	fma.rn.f32 	%f346, %f295, %f306, %f266;
	fma.rn.f32 	%f347, %f296, %f299, %f267;
	fma.rn.f32 	%f348, %f296, %f300, %f268;
	fma.rn.f32 	%f349, %f296, %f301, %f269;
	fma.rn.f32 	%f350, %f296, %f302, %f270;
	fma.rn.f32 	%f351, %f296, %f303, %f271;
	fma.rn.f32 	%f352, %f296, %f304, %f272;
	fma.rn.f32 	%f353, %f296, %f305, %f273;
	fma.rn.f32 	%f354, %f296, %f306, %f274;
	fma.rn.f32 	%f355, %f297, %f299, %f275;
	fma.rn.f32 	%f356, %f297, %f300, %f276;
	fma.rn.f32 	%f357, %f297, %f301, %f277;
	fma.rn.f32 	%f358, %f297, %f302, %f278;
	fma.rn.f32 	%f359, %f297, %f303, %f279;
	fma.rn.f32 	%f360, %f297, %f304, %f280;
	fma.rn.f32 	%f361, %f297, %f305, %f281;
	fma.rn.f32 	%f362, %f297, %f306, %f282;
	fma.rn.f32 	%f363, %f298, %f299, %f283;
	fma.rn.f32 	%f364, %f298, %f300, %f284;
	fma.rn.f32 	%f365, %f298, %f301, %f285;
	fma.rn.f32 	%f366, %f298, %f302, %f286;
	fma.rn.f32 	%f367, %f298, %f303, %f287;
	fma.rn.f32 	%f368, %f298, %f304, %f288;
	fma.rn.f32 	%f369, %f298, %f305, %f289;
	fma.rn.f32 	%f370, %f298, %f306, %f290;
	ld.shared.v4.f32 	{%f371, %f372, %f373, %f374}, [%r57+1024];
	ld.shared.v4.f32 	{%f375, %f376, %f377, %f378}, [%r57+1280];
	ld.shared.v4.f32 	{%f379, %f380, %f381, %f382}, [%r60+1024];
	ld.shared.v4.f32 	{%f383, %f384, %f385, %f386}, [%r60+1280];
	fma.rn.f32 	%f387, %f371, %f379, %f307;
	fma.rn.f32 	%f388, %f371, %f380, %f308;
	fma.rn.f32 	%f389, %f371, %f381, %f309;
	fma.rn.f32 	%f390, %f371, %f382, %f310;
	fma.rn.f32 	%f391, %f371, %f383, %f311;
	fma.rn.f32 	%f392, %f371, %f384, %f312;
	fma.rn.f32 	%f393, %f371, %f385, %f313;
	fma.rn.f32 	%f394, %f371, %f386, %f314;
	fma.rn.f32 	%f395, %f372, %f379, %f315;
	fma.rn.f32 	%f396, %f372, %f380, %f316;
	fma.rn.f32 	%f397, %f372, %f381, %f317;
	fma.rn.f32 	%f398, %f372, %f382, %f318;
	fma.rn.f32 	%f399, %f372, %f383, %f319;
	fma.rn.f32 	%f400, %f372, %f384, %f320;
	fma.rn.f32 	%f401, %f372, %f385, %f321;
	fma.rn.f32 	%f402, %f372, %f386, %f322;
	fma.rn.f32 	%f403, %f373, %f379, %f323;
	fma.rn.f32 	%f404, %f373, %f380, %f324;
	fma.rn.f32 	%f405, %f373, %f381, %f325;
	fma.rn.f32 	%f406, %f373, %f382, %f326;
	fma.rn.f32 	%f407, %f373, %f383, %f327;
	fma.rn.f32 	%f408, %f373, %f384, %f328;
	fma.rn.f32 	%f409, %f373, %f385, %f329;
	fma.rn.f32 	%f410, %f373, %f386, %f330;
	fma.rn.f32 	%f411, %f374, %f379, %f331;
	fma.rn.f32 	%f412, %f374, %f380, %f332;
	fma.rn.f32 	%f413, %f374, %f381, %f333;
	fma.rn.f32 	%f414, %f374, %f382, %f334;
	fma.rn.f32 	%f415, %f374, %f383, %f335;
	fma.rn.f32 	%f416, %f374, %f384, %f336;
	fma.rn.f32 	%f417, %f374, %f385, %f337;
	fma.rn.f32 	%f418, %f374, %f386, %f338;
	fma.rn.f32 	%f419, %f375, %f379, %f339;
	fma.rn.f32 	%f420, %f375, %f380, %f340;
	fma.rn.f32 	%f421, %f375, %f381, %f341;
	fma.rn.f32 	%f422, %f375, %f382, %f342;
	fma.rn.f32 	%f423, %f375, %f383, %f343;
	fma.rn.f32 	%f424, %f375, %f384, %f344;
	fma.rn.f32 	%f425, %f375, %f385, %f345;
	fma.rn.f32 	%f426, %f375, %f386, %f346;
	fma.rn.f32 	%f427, %f376, %f379, %f347;
	fma.rn.f32 	%f428, %f376, %f380, %f348;
	fma.rn.f32 	%f429, %f376, %f381, %f349;
	fma.rn.f32 	%f430, %f376, %f382, %f350;
	fma.rn.f32 	%f431, %f376, %f383, %f351;
	fma.rn.f32 	%f432, %f376, %f384, %f352;
	fma.rn.f32 	%f433, %f376, %f385, %f353;
	fma.rn.f32 	%f434, %f376, %f386, %f354;
	fma.rn.f32 	%f435, %f377, %f379, %f355;
	fma.rn.f32 	%f436, %f377, %f380, %f356;
	fma.rn.f32 	%f437, %f377, %f381, %f357;
	fma.rn.f32 	%f438, %f377, %f382, %f358;
	fma.rn.f32 	%f439, %f377, %f383, %f359;
	fma.rn.f32 	%f440, %f377, %f384, %f360;
	fma.rn.f32 	%f441, %f377, %f385, %f361;
	fma.rn.f32 	%f442, %f377, %f386, %f362;
	fma.rn.f32 	%f443, %f378, %f379, %f363;
	fma.rn.f32 	%f444, %f378, %f380, %f364;
	fma.rn.f32 	%f445, %f378, %f381, %f365;
	fma.rn.f32 	%f446, %f378, %f382, %f366;
	fma.rn.f32 	%f447, %f378, %f383, %f367;
	fma.rn.f32 	%f448, %f378, %f384, %f368;
	fma.rn.f32 	%f449, %f378, %f385, %f369;
	fma.rn.f32 	%f450, %f378, %f386, %f370;
	ld.shared.v4.f32 	{%f451, %f452, %f453, %f454}, [%r57+1536];
	ld.shared.v4.f32 	{%f455, %f456, %f457, %f458}, [%r57+1792];
	ld.shared.v4.f32 	{%f459, %f460, %f461, %f462}, [%r60+1536];
	ld.shared.v4.f32 	{%f463, %f464, %f465, %f466}, [%r60+1792];
	fma.rn.f32 	%f467, %f451, %f459, %f387;
	fma.rn.f32 	%f468, %f451, %f460, %f388;
	fma.rn.f32 	%f469, %f451, %f461, %f389;
	fma.rn.f32 	%f470, %f451, %f462, %f390;
	fma.rn.f32 	%f471, %f451, %f463, %f391;
	fma.rn.f32 	%f472, %f451, %f464, %f392;
	fma.rn.f32 	%f473, %f451, %f465, %f393;
	fma.rn.f32 	%f474, %f451, %f466, %f394;
	fma.rn.f32 	%f475, %f452, %f459, %f395;
	fma.rn.f32 	%f476, %f452, %f460, %f396;
	fma.rn.f32 	%f477, %f452, %f461, %f397;
	fma.rn.f32 	%f478, %f452, %f462, %f398;
	fma.rn.f32 	%f479, %f452, %f463, %f399;
	fma.rn.f32 	%f480, %f452, %f464, %f400;
	fma.rn.f32 	%f481, %f452, %f465, %f401;
	fma.rn.f32 	%f482, %f452, %f466, %f402;
	fma.rn.f32 	%f483, %f453, %f459, %f403;
	fma.rn.f32 	%f484, %f453, %f460, %f404;
	fma.rn.f32 	%f485, %f453, %f461, %f405;
	fma.rn.f32 	%f486, %f453, %f462, %f406;
	fma.rn.f32 	%f487, %f453, %f463, %f407;
	fma.rn.f32 	%f488, %f453, %f464, %f408;
	fma.rn.f32 	%f489, %f453, %f465, %f409;
	fma.rn.f32 	%f490, %f453, %f466, %f410;
	fma.rn.f32 	%f491, %f454, %f459, %f411;
	fma.rn.f32 	%f492, %f454, %f460, %f412;
	fma.rn.f32 	%f493, %f454, %f461, %f413;
	fma.rn.f32 	%f494, %f454, %f462, %f414;
	fma.rn.f32 	%f495, %f454, %f463, %f415;
	fma.rn.f32 	%f496, %f454, %f464, %f416;
	fma.rn.f32 	%f497, %f454, %f465, %f417;
	fma.rn.f32 	%f498, %f454, %f466, %f418;
	fma.rn.f32 	%f499, %f455, %f459, %f419;
	fma.rn.f32 	%f500, %f455, %f460, %f420;
	fma.rn.f32 	%f501, %f455, %f461, %f421;
	fma.rn.f32 	%f502, %f455, %f462, %f422;
	fma.rn.f32 	%f503, %f455, %f463, %f423;
	fma.rn.f32 	%f504, %f455, %f464, %f424;
	fma.rn.f32 	%f505, %f455, %f465, %f425;
	fma.rn.f32 	%f506, %f455, %f466, %f426;
	fma.rn.f32 	%f507, %f456, %f459, %f427;
	fma.rn.f32 	%f508, %f456, %f460, %f428;
	fma.rn.f32 	%f509, %f456, %f461, %f429;
	fma.rn.f32 	%f510, %f456, %f462, %f430;
	fma.rn.f32 	%f511, %f456, %f463, %f431;
	fma.rn.f32 	%f512, %f456, %f464, %f432;
	fma.rn.f32 	%f513, %f456, %f465, %f433;
	fma.rn.f32 	%f514, %f456, %f466, %f434;
	fma.rn.f32 	%f515, %f457, %f459, %f435;
	fma.rn.f32 	%f516, %f457, %f460, %f436;
	fma.rn.f32 	%f517, %f457, %f461, %f437;
	fma.rn.f32 	%f518, %f457, %f462, %f438;
	fma.rn.f32 	%f519, %f457, %f463, %f439;
	fma.rn.f32 	%f520, %f457, %f464, %f440;
	fma.rn.f32 	%f521, %f457, %f465, %f441;
	fma.rn.f32 	%f522, %f457, %f466, %f442;
	fma.rn.f32 	%f523, %f458, %f459, %f443;
	fma.rn.f32 	%f524, %f458, %f460, %f444;
	fma.rn.f32 	%f525, %f458, %f461, %f445;
	fma.rn.f32 	%f526, %f458, %f462, %f446;
	fma.rn.f32 	%f527, %f458, %f463, %f447;
	fma.rn.f32 	%f528, %f458, %f464, %f448;
	fma.rn.f32 	%f529, %f458, %f465, %f449;
	fma.rn.f32 	%f530, %f458, %f466, %f450;
	ld.shared.v4.f32 	{%f531, %f532, %f533, %f534}, [%r57+2048];
	ld.shared.v4.f32 	{%f535, %f536, %f537, %f538}, [%r57+2304];
	ld.shared.v4.f32 	{%f539, %f540, %f541, %f542}, [%r60+2048];
	ld.shared.v4.f32 	{%f543, %f544, %f545, %f546}, [%r60+2304];
	fma.rn.f32 	%f547, %f531, %f539, %f467;
	fma.rn.f32 	%f548, %f531, %f540, %f468;
	fma.rn.f32 	%f549, %f531, %f541, %f469;
	fma.rn.f32 	%f550, %f531, %f542, %f470;
	fma.rn.f32 	%f551, %f531, %f543, %f471;
	fma.rn.f32 	%f552, %f531, %f544, %f472;
	fma.rn.f32 	%f553, %f531, %f545, %f473;
	fma.rn.f32 	%f554, %f531, %f546, %f474;
	fma.rn.f32 	%f555, %f532, %f539, %f475;
	fma.rn.f32 	%f556, %f532, %f540, %f476;
	fma.rn.f32 	%f557, %f532, %f541, %f477;
	fma.rn.f32 	%f558, %f532, %f542, %f478;
	fma.rn.f32 	%f559, %f532, %f543, %f479;
	fma.rn.f32 	%f560, %f532, %f544, %f480;
	fma.rn.f32 	%f561, %f532, %f545, %f481;
	fma.rn.f32 	%f562, %f532, %f546, %f482;
	fma.rn.f32 	%f563, %f533, %f539, %f483;
	fma.rn.f32 	%f564, %f533, %f540, %f484;
	fma.rn.f32 	%f565, %f533, %f541, %f485;
	fma.rn.f32 	%f566, %f533, %f542, %f486;
	fma.rn.f32 	%f567, %f533, %f543, %f487;
	fma.rn.f32 	%f568, %f533, %f544, %f488;
	fma.rn.f32 	%f569, %f533, %f545, %f489;
	fma.rn.f32 	%f570, %f533, %f546, %f490;
	fma.rn.f32 	%f571, %f534, %f539, %f491;
	fma.rn.f32 	%f572, %f534, %f540, %f492;
	fma.rn.f32 	%f573, %f534, %f541, %f493;
	fma.rn.f32 	%f574, %f534, %f542, %f494;
	fma.rn.f32 	%f575, %f534, %f543, %f495;
	fma.rn.f32 	%f576, %f534, %f544, %f496;
	fma.rn.f32 	%f577, %f534, %f545, %f497;
	fma.rn.f32 	%f578, %f534, %f546, %f498;
	fma.rn.f32 	%f579, %f535, %f539, %f499;
	fma.rn.f32 	%f580, %f535, %f540, %f500;
	fma.rn.f32 	%f581, %f535, %f541, %f501;
	fma.rn.f32 	%f582, %f535, %f542, %f502;
	fma.rn.f32 	%f583, %f535, %f543, %f503;
	fma.rn.f32 	%f584, %f535, %f544, %f504;
	fma.rn.f32 	%f585, %f535, %f545, %f505;
	fma.rn.f32 	%f586, %f535, %f546, %f506;
	fma.rn.f32 	%f587, %f536, %f539, %f507;
	fma.rn.f32 	%f588, %f536, %f540, %f508;
	fma.rn.f32 	%f589, %f536, %f541, %f509;
	fma.rn.f32 	%f590, %f536, %f542, %f510;
	fma.rn.f32 	%f591, %f536, %f543, %f511;
	fma.rn.f32 	%f592, %f536, %f544, %f512;
	fma.rn.f32 	%f593, %f536, %f545, %f513;
	fma.rn.f32 	%f594, %f536, %f546, %f514;
	fma.rn.f32 	%f595, %f537, %f539, %f515;
	fma.rn.f32 	%f596, %f537, %f540, %f516;
	fma.rn.f32 	%f597, %f537, %f541, %f517;
	fma.rn.f32 	%f598, %f537, %f542, %f518;
	fma.rn.f32 	%f599, %f537, %f543, %f519;
	fma.rn.f32 	%f600, %f537, %f544, %f520;
	fma.rn.f32 	%f601, %f537, %f545, %f521;
	fma.rn.f32 	%f602, %f537, %f546, %f522;
	fma.rn.f32 	%f603, %f538, %f539, %f523;
	fma.rn.f32 	%f604, %f538, %f540, %f524;
	fma.rn.f32 	%f605, %f538, %f541, %f525;
	fma.rn.f32 	%f606, %f538, %f542, %f526;
	fma.rn.f32 	%f607, %f538, %f543, %f527;
	fma.rn.f32 	%f608, %f538, %f544, %f528;
	fma.rn.f32 	%f609, %f538, %f545, %f529;
	fma.rn.f32 	%f610, %f538, %f546, %f530;
	ld.shared.v4.f32 	{%f611, %f612, %f613, %f614}, [%r57+2560];
	ld.shared.v4.f32 	{%f615, %f616, %f617, %f618}, [%r57+2816];
	ld.shared.v4.f32 	{%f619, %f620, %f621, %f622}, [%r60+2560];
	ld.shared.v4.f32 	{%f623, %f624, %f625, %f626}, [%r60+2816];
	fma.rn.f32 	%f627, %f611, %f619, %f547;
	fma.rn.f32 	%f628, %f611, %f620, %f548;
	fma.rn.f32 	%f629, %f611, %f621, %f549;
	fma.rn.f32 	%f630, %f611, %f622, %f550;
	fma.rn.f32 	%f631, %f611, %f623, %f551;
	fma.rn.f32 	%f632, %f611, %f624, %f552;
	fma.rn.f32 	%f633, %f611, %f625, %f553;
	fma.rn.f32 	%f634, %f611, %f626, %f554;
	fma.rn.f32 	%f635, %f612, %f619, %f555;
	fma.rn.f32 	%f636, %f612, %f620, %f556;
	fma.rn.f32 	%f637, %f612, %f621, %f557;
	fma.rn.f32 	%f638, %f612, %f622, %f558;
	fma.rn.f32 	%f639, %f612, %f623, %f559;
	fma.rn.f32 	%f640, %f612, %f624, %f560;
	fma.rn.f32 	%f641, %f612, %f625, %f561;
	fma.rn.f32 	%f642, %f612, %f626, %f562;
	fma.rn.f32 	%f643, %f613, %f619, %f563;
	fma.rn.f32 	%f644, %f613, %f620, %f564;
	fma.rn.f32 	%f645, %f613, %f621, %f565;
	fma.rn.f32 	%f646, %f613, %f622, %f566;
	fma.rn.f32 	%f647, %f613, %f623, %f567;
	fma.rn.f32 	%f648, %f613, %f624, %f568;
	fma.rn.f32 	%f649, %f613, %f625, %f569;
	fma.rn.f32 	%f650, %f613, %f626, %f570;
	fma.rn.f32 	%f651, %f614, %f619, %f571;
	fma.rn.f32 	%f652, %f614, %f620, %f572;
	fma.rn.f32 	%f653, %f614, %f621, %f573;
	fma.rn.f32 	%f654, %f614, %f622, %f574;
	fma.rn.f32 	%f655, %f614, %f623, %f575;
	fma.rn.f32 	%f656, %f614, %f624, %f576;
	fma.rn.f32 	%f657, %f614, %f625, %f577;
	fma.rn.f32 	%f658, %f614, %f626, %f578;
	fma.rn.f32 	%f659, %f615, %f619, %f579;
	fma.rn.f32 	%f660, %f615, %f620, %f580;
	fma.rn.f32 	%f661, %f615, %f621, %f581;
	fma.rn.f32 	%f662, %f615, %f622, %f582;
	fma.rn.f32 	%f663, %f615, %f623, %f583;
	fma.rn.f32 	%f664, %f615, %f624, %f584;
	fma.rn.f32 	%f665, %f615, %f625, %f585;
	fma.rn.f32 	%f666, %f615, %f626, %f586;
	fma.rn.f32 	%f667, %f616, %f619, %f587;
	fma.rn.f32 	%f668, %f616, %f620, %f588;
	fma.rn.f32 	%f669, %f616, %f621, %f589;
	fma.rn.f32 	%f670, %f616, %f622, %f590;
	fma.rn.f32 	%f671, %f616, %f623, %f591;
	fma.rn.f32 	%f672, %f616, %f624, %f592;
	fma.rn.f32 	%f673, %f616, %f625, %f593;
	fma.rn.f32 	%f674, %f616, %f626, %f594;
	fma.rn.f32 	%f675, %f617, %f619, %f595;
	fma.rn.f32 	%f676, %f617, %f620, %f596;
	fma.rn.f32 	%f677, %f617, %f621, %f597;
	fma.rn.f32 	%f678, %f617, %f622, %f598;
	fma.rn.f32 	%f679, %f617, %f623, %f599;
	fma.rn.f32 	%f680, %f617, %f624, %f600;
	fma.rn.f32 	%f681, %f617, %f625, %f601;
	fma.rn.f32 	%f682, %f617, %f626, %f602;
	fma.rn.f32 	%f683, %f618, %f619, %f603;
	fma.rn.f32 	%f684, %f618, %f620, %f604;
	fma.rn.f32 	%f685, %f618, %f621, %f605;
	fma.rn.f32 	%f686, %f618, %f622, %f606;
	fma.rn.f32 	%f687, %f618, %f623, %f607;
	fma.rn.f32 	%f688, %f618, %f624, %f608;
	fma.rn.f32 	%f689, %f618, %f625, %f609;
	fma.rn.f32 	%f690, %f618, %f626, %f610;
	ld.shared.v4.f32 	{%f691, %f692, %f693, %f694}, [%r57+3072];
	ld.shared.v4.f32 	{%f695, %f696, %f697, %f698}, [%r57+3328];
	ld.shared.v4.f32 	{%f699, %f700, %f701, %f702}, [%r60+3072];
	ld.shared.v4.f32 	{%f703, %f704, %f705, %f706}, [%r60+3328];
	fma.rn.f32 	%f707, %f691, %f699, %f627;
	fma.rn.f32 	%f708, %f691, %f700, %f628;
	fma.rn.f32 	%f709, %f691, %f701, %f629;
	fma.rn.f32 	%f710, %f691, %f702, %f630;
	fma.rn.f32 	%f711, %f691, %f703, %f631;
	fma.rn.f32 	%f712, %f691, %f704, %f632;
	fma.rn.f32 	%f713, %f691, %f705, %f633;
	fma.rn.f32 	%f714, %f691, %f706, %f634;
	fma.rn.f32 	%f715, %f692, %f699, %f635;
	fma.rn.f32 	%f716, %f692, %f700, %f636;
	fma.rn.f32 	%f717, %f692, %f701, %f637;
	fma.rn.f32 	%f718, %f692, %f702, %f638;
	fma.rn.f32 	%f719, %f692, %f703, %f639;
	fma.rn.f32 	%f720, %f692, %f704, %f640;
	fma.rn.f32 	%f721, %f692, %f705, %f641;
	fma.rn.f32 	%f722, %f692, %f706, %f642;
	fma.rn.f32 	%f723, %f693, %f699, %f643;
	fma.rn.f32 	%f724, %f693, %f700, %f644;
	fma.rn.f32 	%f725, %f693, %f701, %f645;
	fma.rn.f32 	%f726, %f693, %f702, %f646;
	fma.rn.f32 	%f727, %f693, %f703, %f647;
	fma.rn.f32 	%f728, %f693, %f704, %f648;
	fma.rn.f32 	%f729, %f693, %f705, %f649;
	fma.rn.f32 	%f730, %f693, %f706, %f650;
	fma.rn.f32 	%f731, %f694, %f699, %f651;
	fma.rn.f32 	%f732, %f694, %f700, %f652;
	fma.rn.f32 	%f733, %f694, %f701, %f653;
	fma.rn.f32 	%f734, %f694, %f702, %f654;
	fma.rn.f32 	%f735, %f694, %f703, %f655;
	fma.rn.f32 	%f736, %f694, %f704, %f656;
	fma.rn.f32 	%f737, %f694, %f705, %f657;
	fma.rn.f32 	%f738, %f694, %f706, %f658;
	fma.rn.f32 	%f739, %f695, %f699, %f659;
	fma.rn.f32 	%f740, %f695, %f700, %f660;
	fma.rn.f32 	%f741, %f695, %f701, %f661;
	fma.rn.f32 	%f742, %f695, %f702, %f662;
	fma.rn.f32 	%f743, %f695, %f703, %f663;
	fma.rn.f32 	%f744, %f695, %f704, %f664;
	fma.rn.f32 	%f745, %f695, %f705, %f665;
	fma.rn.f32 	%f746, %f695, %f706, %f666;
	fma.rn.f32 	%f747, %f696, %f699, %f667;
	fma.rn.f32 	%f748, %f696, %f700, %f668;
	fma.rn.f32 	%f749, %f696, %f701, %f669;
	fma.rn.f32 	%f750, %f696, %f702, %f670;
	fma.rn.f32 	%f751, %f696, %f703, %f671;
	fma.rn.f32 	%f752, %f696, %f704, %f672;
	fma.rn.f32 	%f753, %f696, %f705, %f673;
	fma.rn.f32 	%f754, %f696, %f706, %f674;
	fma.rn.f32 	%f755, %f697, %f699, %f675;
	fma.rn.f32 	%f756, %f697, %f700, %f676;
	fma.rn.f32 	%f757, %f697, %f701, %f677;
	fma.rn.f32 	%f758, %f697, %f702, %f678;
	fma.rn.f32 	%f759, %f697, %f703, %f679;
	fma.rn.f32 	%f760, %f697, %f704, %f680;
	fma.rn.f32 	%f761, %f697, %f705, %f681;
	fma.rn.f32 	%f762, %f697, %f706, %f682;
	fma.rn.f32 	%f763, %f698, %f699, %f683;
	fma.rn.f32 	%f764, %f698, %f700, %f684;
	fma.rn.f32 	%f765, %f698, %f701, %f685;
	fma.rn.f32 	%f766, %f698, %f702, %f686;
	fma.rn.f32 	%f767, %f698, %f703, %f687;
	fma.rn.f32 	%f768, %f698, %f704, %f688;
	fma.rn.f32 	%f769, %f698, %f705, %f689;
	fma.rn.f32 	%f770, %f698, %f706, %f690;
	ld.shared.v4.f32 	{%f771, %f772, %f773, %f774}, [%r57+3584];
	ld.shared.v4.f32 	{%f775, %f776, %f777, %f778}, [%r57+3840];
	ld.shared.v4.f32 	{%f779, %f780, %f781, %f782}, [%r60+3584];
	ld.shared.v4.f32 	{%f783, %f784, %f785, %f786}, [%r60+3840];
	fma.rn.f32 	%f1554, %f771, %f779, %f707;
	fma.rn.f32 	%f1553, %f771, %f780, %f708;
	fma.rn.f32 	%f1552, %f771, %f781, %f709;
	fma.rn.f32 	%f1551, %f771, %f782, %f710;
	fma.rn.f32 	%f1550, %f771, %f783, %f711;
	fma.rn.f32 	%f1549, %f771, %f784, %f712;
	fma.rn.f32 	%f1548, %f771, %f785, %f713;
	fma.rn.f32 	%f1547, %f771, %f786, %f714;
	fma.rn.f32 	%f1546, %f772, %f779, %f715;
	fma.rn.f32 	%f1545, %f772, %f780, %f716;
	fma.rn.f32 	%f1544, %f772, %f781, %f717;
	fma.rn.f32 	%f1543, %f772, %f782, %f718;
	fma.rn.f32 	%f1542, %f772, %f783, %f719;
	fma.rn.f32 	%f1541, %f772, %f784, %f720;
	fma.rn.f32 	%f1540, %f772, %f785, %f721;
	fma.rn.f32 	%f1539, %f772, %f786, %f722;
	fma.rn.f32 	%f1538, %f773, %f779, %f723;
	fma.rn.f32 	%f1537, %f773, %f780, %f724;
	fma.rn.f32 	%f1536, %f773, %f781, %f725;
	fma.rn.f32 	%f1535, %f773, %f782, %f726;
	fma.rn.f32 	%f1534, %f773, %f783, %f727;
	fma.rn.f32 	%f1533, %f773, %f784, %f728;
	fma.rn.f32 	%f1532, %f773, %f785, %f729;
	fma.rn.f32 	%f1531, %f773, %f786, %f730;
	fma.rn.f32 	%f1530, %f774, %f779, %f731;
	fma.rn.f32 	%f1529, %f774, %f780, %f732;
	fma.rn.f32 	%f1528, %f774, %f781, %f733;
	fma.rn.f32 	%f1527, %f774, %f782, %f734;
	fma.rn.f32 	%f1526, %f774, %f783, %f735;
	fma.rn.f32 	%f1525, %f774, %f784, %f736;
	fma.rn.f32 	%f1524, %f774, %f785, %f737;
	fma.rn.f32 	%f1523, %f774, %f786, %f738;
	fma.rn.f32 	%f1522, %f775, %f779, %f739;
	fma.rn.f32 	%f1521, %f775, %f780, %f740;
	fma.rn.f32 	%f1520, %f775, %f781, %f741;
	fma.rn.f32 	%f1519, %f775, %f782, %f742;
	fma.rn.f32 	%f1518, %f775, %f783, %f743;
	fma.rn.f32 	%f1517, %f775, %f784, %f744;
	fma.rn.f32 	%f1516, %f775, %f785, %f745;
	fma.rn.f32 	%f1515, %f775, %f786, %f746;
	fma.rn.f32 	%f1514, %f776, %f779, %f747;
	fma.rn.f32 	%f1513, %f776, %f780, %f748;
	fma.rn.f32 	%f1512, %f776, %f781, %f749;
	fma.rn.f32 	%f1511, %f776, %f782, %f750;
	fma.rn.f32 	%f1510, %f776, %f783, %f751;
	fma.rn.f32 	%f1509, %f776, %f784, %f752;
	fma.rn.f32 	%f1508, %f776, %f785, %f753;
	fma.rn.f32 	%f1507, %f776, %f786, %f754;
	fma.rn.f32 	%f1506, %f777, %f779, %f755;
	fma.rn.f32 	%f1505, %f777, %f780, %f756;
	fma.rn.f32 	%f1504, %f777, %f781, %f757;
	fma.rn.f32 	%f1503, %f777, %f782, %f758;
	fma.rn.f32 	%f1502, %f777, %f783, %f759;
	fma.rn.f32 	%f1501, %f777, %f784, %f760;
	fma.rn.f32 	%f1500, %f777, %f785, %f761;
	fma.rn.f32 	%f1499, %f777, %f786, %f762;
	fma.rn.f32 	%f1498, %f778, %f779, %f763;
	fma.rn.f32 	%f1497, %f778, %f780, %f764;
	fma.rn.f32 	%f1496, %f778, %f781, %f765;
	fma.rn.f32 	%f1495, %f778, %f782, %f766;
	fma.rn.f32 	%f1494, %f778, %f783, %f767;
	fma.rn.f32 	%f1493, %f778, %f784, %f768;
	fma.rn.f32 	%f1492, %f778, %f785, %f769;
	fma.rn.f32 	%f1491, %f778, %f786, %f770;
	add.s32 	%r61, %r51, %r49;
	mov.u32 	%r62, %ntid.x;
	mad.lo.s32 	%r63, %r55, %r62, %r58;
	shl.b32 	%r64, %r63, 11;
	and.b32  	%r65, %r64, 2048;
	add.s32 	%r66, %r61, %r65;
	shl.b32 	%r67, %r63, 1;
	and.b32  	%r68, %r67, -4;
	add.s32 	%r69, %r66, %r68;
	st.shared.f32 	[%r69], %f203;
	st.shared.f32 	[%r69+512], %f204;
	st.shared.f32 	[%r69+1024], %f205;
	st.shared.f32 	[%r69+1536], %f206;
	shl.b32 	%r70, %r63, 4;
	and.b32  	%r71, %r70, -512;
	add.s32 	%r72, %r53, %r71;
	and.b32  	%r73, %r70, 496;
	add.s32 	%r74, %r72, %r73;
	add.s32 	%r75, %r74, %r49;
	st.shared.v4.f32 	[%r75], {%f207, %f208, %f209, %f210};
	bar.sync 	0;
	add.s32 	%r102, %r102, 1;
	add.s32 	%r101, %r101, 8;
	shl.b32 	%r76, %r97, 3;
	add.s32 	%r100, %r100, %r76;
	setp.eq.s32 	%p2, %r102, -1;
	@%p2 bra 	$L__BB0_3;
	bra.uni 	$L__BB0_2;
$L__BB0_3:
	ld.param.u32 	%r98, [_Z8sgemm_V3PfS_S_iii_param_4];
	ld.param.u64 	%rd30, [_Z8sgemm_V3PfS_S_iii_param_2];
	cvta.to.global.u64 	%rd16, %rd30;
	mov.u32 	%r77, %tid.y;
	shl.b32 	%r78, %r77, 2;
	mov.u32 	%r79, %tid.x;
	shl.b32 	%r80, %r79, 2;
	shl.b32 	%r81, %r77, 4;
	mov.u32 	%r82, _ZZ8sgemm_V3PfS_S_iiiE3s_a;
	add.s32 	%r83, %r81, %r82;
	ld.shared.v4.f32 	{%f787, %f788, %f789, %f790}, [%r83+4096];
	ld.shared.v4.f32 	{%f791, %f792, %f793, %f794}, [%r83+4352];
	shl.b32 	%r84, %r79, 4;
	mov.u32 	%r85, _ZZ8sgemm_V3PfS_S_iiiE3s_b;
	add.s32 	%r86, %r84, %r85;
	ld.shared.v4.f32 	{%f795, %f796, %f797, %f798}, [%r86+4096];
	ld.shared.v4.f32 	{%f799, %f800, %f801, %f802}, [%r86+4352];
	fma.rn.f32 	%f803, %f787, %f795, %f1554;
	fma.rn.f32 	%f804, %f787, %f796, %f1553;
	fma.rn.f32 	%f805, %f787, %f797, %f1552;
	fma.rn.f32 	%f806, %f787, %f798, %f1551;
	fma.rn.f32 	%f807, %f787, %f799, %f1550;
	fma.rn.f32 	%f808, %f787, %f800, %f1549;
	fma.rn.f32 	%f809, %f787, %f801, %f1548;
	fma.rn.f32 	%f810, %f787, %f802, %f1547;
	fma.rn.f32 	%f811, %f788, %f795, %f1546;
	fma.rn.f32 	%f812, %f788, %f796, %f1545;
	fma.rn.f32 	%f813, %f788, %f797, %f1544;
	fma.rn.f32 	%f814, %f788, %f798, %f1543;
	fma.rn.f32 	%f815, %f788, %f799, %f1542;
	fma.rn.f32 	%f816, %f788, %f800, %f1541;
	fma.rn.f32 	%f817, %f788, %f801, %f1540;
	fma.rn.f32 	%f818, %f788, %f802, %f1539;
	fma.rn.f32 	%f819, %f789, %f795, %f1538;
	fma.rn.f32 	%f820, %f789, %f796, %f1537;
	fma.rn.f32 	%f821, %f789, %f797, %f1536;
	fma.rn.f32 	%f822, %f789, %f798, %f1535;
	fma.rn.f32 	%f823, %f789, %f799, %f1534;
	fma.rn.f32 	%f824, %f789, %f800, %f1533;
	fma.rn.f32 	%f825, %f789, %f801, %f1532;
	fma.rn.f32 	%f826, %f789, %f802, %f1531;
	fma.rn.f32 	%f827, %f790, %f795, %f1530;
	fma.rn.f32 	%f828, %f790, %f796, %f1529;
	fma.rn.f32 	%f829, %f790, %f797, %f1528;
	fma.rn.f32 	%f830, %f790, %f798, %f1527;
	fma.rn.f32 	%f831, %f790, %f799, %f1526;
	fma.rn.f32 	%f832, %f790, %f800, %f1525;
	fma.rn.f32 	%f833, %f790, %f801, %f1524;
	fma.rn.f32 	%f834, %f790, %f802, %f1523;
	fma.rn.f32 	%f835, %f791, %f795, %f1522;
	fma.rn.f32 	%f836, %f791, %f796, %f1521;
	fma.rn.f32 	%f837, %f791, %f797, %f1520;
	fma.rn.f32 	%f838, %f791, %f798, %f1519;
	fma.rn.f32 	%f839, %f791, %f799, %f1518;
	fma.rn.f32 	%f840, %f791, %f800, %f1517;
	fma.rn.f32 	%f841, %f791, %f801, %f1516;
	fma.rn.f32 	%f842, %f791, %f802, %f1515;
	fma.rn.f32 	%f843, %f792, %f795, %f1514;
	fma.rn.f32 	%f844, %f792, %f796, %f1513;
	fma.rn.f32 	%f845, %f792, %f797, %f1512;
	fma.rn.f32 	%f846, %f792, %f798, %f1511;
	fma.rn.f32 	%f847, %f792, %f799, %f1510;
	fma.rn.f32 	%f848, %f792, %f800, %f1509;
	fma.rn.f32 	%f849, %f792, %f801, %f1508;
	fma.rn.f32 	%f850, %f792, %f802, %f1507;
	fma.rn.f32 	%f851, %f793, %f795, %f1506;
	fma.rn.f32 	%f852, %f793, %f796, %f1505;
	fma.rn.f32 	%f853, %f793, %f797, %f1504;
	fma.rn.f32 	%f854, %f793, %f798, %f1503;
	fma.rn.f32 	%f855, %f793, %f799, %f1502;
	fma.rn.f32 	%f856, %f793, %f800, %f1501;
	fma.rn.f32 	%f857, %f793, %f801, %f1500;
	fma.rn.f32 	%f858, %f793, %f802, %f1499;
	fma.rn.f32 	%f859, %f794, %f795, %f1498;
	fma.rn.f32 	%f860, %f794, %f796, %f1497;
	fma.rn.f32 	%f861, %f794, %f797, %f1496;
	fma.rn.f32 	%f862, %f794, %f798, %f1495;
	fma.rn.f32 	%f863, %f794, %f799, %f1494;
	fma.rn.f32 	%f864, %f794, %f800, %f1493;
	fma.rn.f32 	%f865, %f794, %f801, %f1492;
	fma.rn.f32 	%f866, %f794, %f802, %f1491;
	ld.shared.v4.f32 	{%f867, %f868, %f869, %f870}, [%r83+4608];
	ld.shared.v4.f32 	{%f871, %f872, %f873, %f874}, [%r83+4864];
	ld.shared.v4.f32 	{%f875, %f876, %f877, %f878}, [%r86+4608];
	ld.shared.v4.f32 	{%f879, %f880, %f881, %f882}, [%r86+4864];
	fma.rn.f32 	%f883, %f867, %f875, %f803;
	fma.rn.f32 	%f884, %f867, %f876, %f804;
	fma.rn.f32 	%f885, %f867, %f877, %f805;
	fma.rn.f32 	%f886, %f867, %f878, %f806;
	fma.rn.f32 	%f887, %f867, %f879, %f807;
	fma.rn.f32 	%f888, %f867, %f880, %f808;
	fma.rn.f32 	%f889, %f867, %f881, %f809;
	fma.rn.f32 	%f890, %f867, %f882, %f810;
	fma.rn.f32 	%f891, %f868, %f875, %f811;
	fma.rn.f32 	%f892, %f868, %f876, %f812;
	fma.rn.f32 	%f893, %f868, %f877, %f813;
	fma.rn.f32 	%f894, %f868, %f878, %f814;
	fma.rn.f32 	%f895, %f868, %f879, %f815;
	fma.rn.f32 	%f896, %f868, %f880, %f816;
	fma.rn.f32 	%f897, %f868, %f881, %f817;
	fma.rn.f32 	%f898, %f868, %f882, %f818;
	fma.rn.f32 	%f899, %f869, %f875, %f819;
	fma.rn.f32 	%f900, %f869, %f876, %f820;
	fma.rn.f32 	%f901, %f869, %f877, %f821;
	fma.rn.f32 	%f902, %f869, %f878, %f822;
	fma.rn.f32 	%f903, %f869, %f879, %f823;
	fma.rn.f32 	%f904, %f869, %f880, %f824;
	fma.rn.f32 	%f905, %f869, %f881, %f825;
	fma.rn.f32 	%f906, %f869, %f882, %f826;
	fma.rn.f32 	%f907, %f870, %f875, %f827;
	fma.rn.f32 	%f908, %f870, %f876, %f828;
	fma.rn.f32 	%f909, %f870, %f877, %f829;
	fma.rn.f32 	%f910, %f870, %f878, %f830;
	fma.rn.f32 	%f911, %f870, %f879, %f831;
	fma.rn.f32 	%f912, %f870, %f880, %f832;
	fma.rn.f32 	%f913, %f870, %f881, %f833;
	fma.rn.f32 	%f914, %f870, %f882, %f834;
	fma.rn.f32 	%f915, %f871, %f875, %f835;
	fma.rn.f32 	%f916, %f871, %f876, %f836;
	fma.rn.f32 	%f917, %f871, %f877, %f837;
	fma.rn.f32 	%f918, %f871, %f878, %f838;
	fma.rn.f32 	%f919, %f871, %f879, %f839;
	fma.rn.f32 	%f920, %f871, %f880, %f840;
	fma.rn.f32 	%f921, %f871, %f881, %f841;
	fma.rn.f32 	%f922, %f871, %f882, %f842;
	fma.rn.f32 	%f923, %f872, %f875, %f843;
	fma.rn.f32 	%f924, %f872, %f876, %f844;
	fma.rn.f32 	%f925, %f872, %f877, %f845;
	fma.rn.f32 	%f926, %f872, %f878, %f846;
	fma.rn.f32 	%f927, %f872, %f879, %f847;
	fma.rn.f32 	%f928, %f872, %f880, %f848;
	fma.rn.f32 	%f929, %f872, %f881, %f849;
	fma.rn.f32 	%f930, %f872, %f882, %f850;
	fma.rn.f32 	%f931, %f873, %f875, %f851;
	fma.rn.f32 	%f932, %f873, %f876, %f852;
	fma.rn.f32 	%f933, %f873, %f877, %f853;
	fma.rn.f32 	%f934, %f873, %f878, %f854;
	fma.rn.f32 	%f935, %f873, %f879, %f855;
	fma.rn.f32 	%f936, %f873, %f880, %f856;
	fma.rn.f32 	%f937, %f873, %f881, %f857;
	fma.rn.f32 	%f938, %f873, %f882, %f858;
	fma.rn.f32 	%f939, %f874, %f875, %f859;
	fma.rn.f32 	%f940, %f874, %f876, %f860;
	fma.rn.f32 	%f941, %f874, %f877, %f861;
	fma.rn.f32 	%f942, %f874, %f878, %f862;
	fma.rn.f32 	%f943, %f874, %f879, %f863;
	fma.rn.f32 	%f944, %f874, %f880, %f864;
	fma.rn.f32 	%f945, %f874, %f881, %f865;
	fma.rn.f32 	%f946, %f874, %f882, %f866;
	ld.shared.v4.f32 	{%f947, %f948, %f949, %f950}, [%r83+5120];
	ld.shared.v4.f32 	{%f951, %f952, %f953, %f954}, [%r83+5376];
	ld.shared.v4.f32 	{%f955, %f956, %f957, %f958}, [%r86+5120];
	ld.shared.v4.f32 	{%f959, %f960, %f961, %f962}, [%r86+5376];
	fma.rn.f32 	%f963, %f947, %f955, %f883;
	fma.rn.f32 	%f964, %f947, %f956, %f884;
	fma.rn.f32 	%f965, %f947, %f957, %f885;
	fma.rn.f32 	%f966, %f947, %f958, %f886;
	fma.rn.f32 	%f967, %f947, %f959, %f887;
	fma.rn.f32 	%f968, %f947, %f960, %f888;
	fma.rn.f32 	%f969, %f947, %f961, %f889;
	fma.rn.f32 	%f970, %f947, %f962, %f890;
	fma.rn.f32 	%f971, %f948, %f955, %f891;
	fma.rn.f32 	%f972, %f948, %f956, %f892;
	fma.rn.f32 	%f973, %f948, %f957, %f893;
	fma.rn.f32 	%f974, %f948, %f958, %f894;
	fma.rn.f32 	%f975, %f948, %f959, %f895;
	fma.rn.f32 	%f976, %f948, %f960, %f896;
	fma.rn.f32 	%f977, %f948, %f961, %f897;
	fma.rn.f32 	%f978, %f948, %f962, %f898;
	fma.rn.f32 	%f979, %f949, %f955, %f899;
	fma.rn.f32 	%f980, %f949, %f956, %f900;
	fma.rn.f32 	%f981, %f949, %f957, %f901;
	fma.rn.f32 	%f982, %f949, %f958, %f902;
	fma.rn.f32 	%f983, %f949, %f959, %f903;
	fma.rn.f32 	%f984, %f949, %f960, %f904;
	fma.rn.f32 	%f985, %f949, %f961, %f905;
	fma.rn.f32 	%f986, %f949, %f962, %f906;
	fma.rn.f32 	%f987, %f950, %f955, %f907;
	fma.rn.f32 	%f988, %f950, %f956, %f908;
	fma.rn.f32 	%f989, %f950, %f957, %f909;
	fma.rn.f32 	%f990, %f950, %f958, %f910;
	fma.rn.f32 	%f991, %f950, %f959, %f911;
	fma.rn.f32 	%f992, %f950, %f960, %f912;
	fma.rn.f32 	%f993, %f950, %f961, %f913;
	fma.rn.f32 	%f994, %f950, %f962, %f914;
	fma.rn.f32 	%f995, %f951, %f955, %f915;
	fma.rn.f32 	%f996, %f951, %f956, %f916;
	fma.rn.f32 	%f997, %f951, %f957, %f917;
	fma.rn.f32 	%f998, %f951, %f958, %f918;
	fma.rn.f32 	%f999, %f951, %f959, %f919;
	fma.rn.f32 	%f1000, %f951, %f960, %f920;
	fma.rn.f32 	%f1001, %f951, %f961, %f921;
	fma.rn.f32 	%f1002, %f951, %f962, %f922;
	fma.rn.f32 	%f1003, %f952, %f955, %f923;
	fma.rn.f32 	%f1004, %f952, %f956, %f924;
	fma.rn.f32 	%f1005, %f952, %f957, %f925;
	fma.rn.f32 	%f1006, %f952, %f958, %f926;
	fma.rn.f32 	%f1007, %f952, %f959, %f927;
	fma.rn.f32 	%f1008, %f952, %f960, %f928;
	fma.rn.f32 	%f1009, %f952, %f961, %f929;
	fma.rn.f32 	%f1010, %f952, %f962, %f930;
	fma.rn.f32 	%f1011, %f953, %f955, %f931;
	fma.rn.f32 	%f1012, %f953, %f956, %f932;
	fma.rn.f32 	%f1013, %f953, %f957, %f933;
	fma.rn.f32 	%f1014, %f953, %f958, %f934;
	fma.rn.f32 	%f1015, %f953, %f959, %f935;
	fma.rn.f32 	%f1016, %f953, %f960, %f936;
	fma.rn.f32 	%f1017, %f953, %f961, %f937;
	fma.rn.f32 	%f1018, %f953, %f962, %f938;
	fma.rn.f32 	%f1019, %f954, %f955, %f939;
	fma.rn.f32 	%f1020, %f954, %f956, %f940;
	fma.rn.f32 	%f1021, %f954, %f957, %f941;
	fma.rn.f32 	%f1022, %f954, %f958, %f942;
	fma.rn.f32 	%f1023, %f954, %f959, %f943;
	fma.rn.f32 	%f1024, %f954, %f960, %f944;
	fma.rn.f32 	%f1025, %f954, %f961, %f945;
	fma.rn.f32 	%f1026, %f954, %f962, %f946;
	ld.shared.v4.f32 	{%f1027, %f1028, %f1029, %f1030}, [%r83+5632];
	ld.shared.v4.f32 	{%f1031, %f1032, %f1033, %f1034}, [%r83+5888];
	ld.shared.v4.f32 	{%f1035, %f1036, %f1037, %f1038}, [%r86+5632];
	ld.shared.v4.f32 	{%f1039, %f1040, %f1041, %f1042}, [%r86+5888];
	fma.rn.f32 	%f1043, %f1027, %f1035, %f963;
	fma.rn.f32 	%f1044, %f1027, %f1036, %f964;
	fma.rn.f32 	%f1045, %f1027, %f1037, %f965;
	fma.rn.f32 	%f1046, %f1027, %f1038, %f966;
	fma.rn.f32 	%f1047, %f1027, %f1039, %f967;
	fma.rn.f32 	%f1048, %f1027, %f1040, %f968;
	fma.rn.f32 	%f1049, %f1027, %f1041, %f969;
	fma.rn.f32 	%f1050, %f1027, %f1042, %f970;
	fma.rn.f32 	%f1051, %f1028, %f1035, %f971;
	fma.rn.f32 	%f1052, %f1028, %f1036, %f972;
	fma.rn.f32 	%f1053, %f1028, %f1037, %f973;
	fma.rn.f32 	%f1054, %f1028, %f1038, %f974;
	fma.rn.f32 	%f1055, %f1028, %f1039, %f975;
	fma.rn.f32 	%f1056, %f1028, %f1040, %f976;
	fma.rn.f32 	%f1057, %f1028, %f1041, %f977;
	fma.rn.f32 	%f1058, %f1028, %f1042, %f978;
	fma.rn.f32 	%f1059, %f1029, %f1035, %f979;
	fma.rn.f32 	%f1060, %f1029, %f1036, %f980;
	fma.rn.f32 	%f1061, %f1029, %f1037, %f981;
	fma.rn.f32 	%f1062, %f1029, %f1038, %f982;
	fma.rn.f32 	%f1063, %f1029, %f1039, %f983;
	fma.rn.f32 	%f1064, %f1029, %f1040, %f984;
	fma.rn.f32 	%f1065, %f1029, %f1041, %f985;
	fma.rn.f32 	%f1066, %f1029, %f1042, %f986;
	fma.rn.f32 	%f1067, %f1030, %f1035, %f987;
	fma.rn.f32 	%f1068, %f1030, %f1036, %f988;
	fma.rn.f32 	%f1069, %f1030, %f1037, %f989;
	fma.rn.f32 	%f1070, %f1030, %f1038, %f990;
	fma.rn.f32 	%f1071, %f1030, %f1039, %f991;
	fma.rn.f32 	%f1072, %f1030, %f1040, %f992;
	fma.rn.f32 	%f1073, %f1030, %f1041, %f993;
	fma.rn.f32 	%f1074, %f1030, %f1042, %f994;
	fma.rn.f32 	%f1075, %f1031, %f1035, %f995;
	fma.rn.f32 	%f1076, %f1031, %f1036, %f996;
	fma.rn.f32 	%f1077, %f1031, %f1037, %f997;
	fma.rn.f32 	%f1078, %f1031, %f1038, %f998;
	fma.rn.f32 	%f1079, %f1031, %f1039, %f999;
	fma.rn.f32 	%f1080, %f1031, %f1040, %f1000;
	fma.rn.f32 	%f1081, %f1031, %f1041, %f1001;
	fma.rn.f32 	%f1082, %f1031, %f1042, %f1002;
	fma.rn.f32 	%f1083, %f1032, %f1035, %f1003;
	fma.rn.f32 	%f1084, %f1032, %f1036, %f1004;
	fma.rn.f32 	%f1085, %f1032, %f1037, %f1005;
	fma.rn.f32 	%f1086, %f1032, %f1038, %f1006;
	fma.rn.f32 	%f1087, %f1032, %f1039, %f1007;
	fma.rn.f32 	%f1088, %f1032, %f1040, %f1008;
	fma.rn.f32 	%f1089, %f1032, %f1041, %f1009;
	fma.rn.f32 	%f1090, %f1032, %f1042, %f1010;
	fma.rn.f32 	%f1091, %f1033, %f1035, %f1011;
	fma.rn.f32 	%f1092, %f1033, %f1036, %f1012;
	fma.rn.f32 	%f1093, %f1033, %f1037, %f1013;
	fma.rn.f32 	%f1094, %f1033, %f1038, %f1014;
	fma.rn.f32 	%f1095, %f1033, %f1039, %f1015;
	fma.rn.f32 	%f1096, %f1033, %f1040, %f1016;
	fma.rn.f32 	%f1097, %f1033, %f1041, %f1017;
	fma.rn.f32 	%f1098, %f1033, %f1042, %f1018;
	fma.rn.f32 	%f1099, %f1034, %f1035, %f1019;
	fma.rn.f32 	%f1100, %f1034, %f1036, %f1020;
	fma.rn.f32 	%f1101, %f1034, %f1037, %f1021;
	fma.rn.f32 	%f1102, %f1034, %f1038, %f1022;
	fma.rn.f32 	%f1103, %f1034, %f1039, %f1023;
	fma.rn.f32 	%f1104, %f1034, %f1040, %f1024;
	fma.rn.f32 	%f1105, %f1034, %f1041, %f1025;
	fma.rn.f32 	%f1106, %f1034, %f1042, %f1026;
	ld.shared.v4.f32 	{%f1107, %f1108, %f1109, %f1110}, [%r83+6144];
	ld.shared.v4.f32 	{%f1111, %f1112, %f1113, %f1114}, [%r83+6400];
	ld.shared.v4.f32 	{%f1115, %f1116, %f1117, %f1118}, [%r86+6144];
	ld.shared.v4.f32 	{%f1119, %f1120, %f1121, %f1122}, [%r86+6400];
	fma.rn.f32 	%f1123, %f1107, %f1115, %f1043;
	fma.rn.f32 	%f1124, %f1107, %f1116, %f1044;
	fma.rn.f32 	%f1125, %f1107, %f1117, %f1045;
	fma.rn.f32 	%f1126, %f1107, %f1118, %f1046;
	fma.rn.f32 	%f1127, %f1107, %f1119, %f1047;
	fma.rn.f32 	%f1128, %f1107, %f1120, %f1048;
	fma.rn.f32 	%f1129, %f1107, %f1121, %f1049;
	fma.rn.f32 	%f1130, %f1107, %f1122, %f1050;
	fma.rn.f32 	%f1131, %f1108, %f1115, %f1051;
	fma.rn.f32 	%f1132, %f1108, %f1116, %f1052;
	fma.rn.f32 	%f1133, %f1108, %f1117, %f1053;
	fma.rn.f32 	%f1134, %f1108, %f1118, %f1054;
	fma.rn.f32 	%f1135, %f1108, %f1119, %f1055;
	fma.rn.f32 	%f1136, %f1108, %f1120, %f1056;
	fma.rn.f32 	%f1137, %f1108, %f1121, %f1057;
	fma.rn.f32 	%f1138, %f1108, %f1122, %f1058;
	fma.rn.f32 	%f1139, %f1109, %f1115, %f1059;
	fma.rn.f32 	%f1140, %f1109, %f1116, %f1060;
	fma.rn.f32 	%f1141, %f1109, %f1117, %f1061;
	fma.rn.f32 	%f1142, %f1109, %f1118, %f1062;
	fma.rn.f32 	%f1143, %f1109, %f1119, %f1063;
	fma.rn.f32 	%f1144, %f1109, %f1120, %f1064;
	fma.rn.f32 	%f1145, %f1109, %f1121, %f1065;
	fma.rn.f32 	%f1146, %f1109, %f1122, %f1066;
	fma.rn.f32 	%f1147, %f1110, %f1115, %f1067;
	fma.rn.f32 	%f1148, %f1110, %f1116, %f1068;
	fma.rn.f32 	%f1149, %f1110, %f1117, %f1069;
	fma.rn.f32 	%f1150, %f1110, %f1118, %f1070;
	fma.rn.f32 	%f1151, %f1110, %f1119, %f1071;
	fma.rn.f32 	%f1152, %f1110, %f1120, %f1072;
	fma.rn.f32 	%f1153, %f1110, %f1121, %f1073;
	fma.rn.f32 	%f1154, %f1110, %f1122, %f1074;
	fma.rn.f32 	%f1155, %f1111, %f1115, %f1075;
	fma.rn.f32 	%f1156, %f1111, %f1116, %f1076;
	fma.rn.f32 	%f1157, %f1111, %f1117, %f1077;
	fma.rn.f32 	%f1158, %f1111, %f1118, %f1078;
	fma.rn.f32 	%f1159, %f1111, %f1119, %f1079;
	fma.rn.f32 	%f1160, %f1111, %f1120, %f1080;
	fma.rn.f32 	%f1161, %f1111, %f1121, %f1081;
	fma.rn.f32 	%f1162, %f1111, %f1122, %f1082;
	fma.rn.f32 	%f1163, %f1112, %f1115, %f1083;
	fma.rn.f32 	%f1164, %f1112, %f1116, %f1084;
	fma.rn.f32 	%f1165, %f1112, %f1117, %f1085;
	fma.rn.f32 	%f1166, %f1112, %f1118, %f1086;
	fma.rn.f32 	%f1167, %f1112, %f1119, %f1087;
	fma.rn.f32 	%f1168, %f1112, %f1120, %f1088;
	fma.rn.f32 	%f1169, %f1112, %f1121, %f1089;
	fma.rn.f32 	%f1170, %f1112, %f1122, %f1090;
	fma.rn.f32 	%f1171, %f1113, %f1115, %f1091;
	fma.rn.f32 	%f1172, %f1113, %f1116, %f1092;
	fma.rn.f32 	%f1173, %f1113, %f1117, %f1093;
	fma.rn.f32 	%f1174, %f1113, %f1118, %f1094;
	fma.rn.f32 	%f1175, %f1113, %f1119, %f1095;
	fma.rn.f32 	%f1176, %f1113, %f1120, %f1096;
	fma.rn.f32 	%f1177, %f1113, %f1121, %f1097;
	fma.rn.f32 	%f1178, %f1113, %f1122, %f1098;
	fma.rn.f32 	%f1179, %f1114, %f1115, %f1099;
	fma.rn.f32 	%f1180, %f1114, %f1116, %f1100;
	fma.rn.f32 	%f1181, %f1114, %f1117, %f1101;
	fma.rn.f32 	%f1182, %f1114, %f1118, %f1102;
	fma.rn.f32 	%f1183, %f1114, %f1119, %f1103;
	fma.rn.f32 	%f1184, %f1114, %f1120, %f1104;
	fma.rn.f32 	%f1185, %f1114, %f1121, %f1105;
	fma.rn.f32 	%f1186, %f1114, %f1122, %f1106;
	ld.shared.v4.f32 	{%f1187, %f1188, %f1189, %f1190}, [%r83+6656];
	ld.shared.v4.f32 	{%f1191, %f1192, %f1193, %f1194}, [%r83+6912];
	ld.shared.v4.f32 	{%f1195, %f1196, %f1197, %f1198}, [%r86+6656];
	ld.shared.v4.f32 	{%f1199, %f1200, %f1201, %f1202}, [%r86+6912];
	fma.rn.f32 	%f1203, %f1187, %f1195, %f1123;
	fma.rn.f32 	%f1204, %f1187, %f1196, %f1124;
	fma.rn.f32 	%f1205, %f1187, %f1197, %f1125;
	fma.rn.f32 	%f1206, %f1187, %f1198, %f1126;
	fma.rn.f32 	%f1207, %f1187, %f1199, %f1127;
	fma.rn.f32 	%f1208, %f1187, %f1200, %f1128;
	fma.rn.f32 	%f1209, %f1187, %f1201, %f1129;
	fma.rn.f32 	%f1210, %f1187, %f1202, %f1130;
	fma.rn.f32 	%f1211, %f1188, %f1195, %f1131;
	fma.rn.f32 	%f1212, %f1188, %f1196, %f1132;
	fma.rn.f32 	%f1213, %f1188, %f1197, %f1133;
	fma.rn.f32 	%f1214, %f1188, %f1198, %f1134;
	fma.rn.f32 	%f1215, %f1188, %f1199, %f1135;
	fma.rn.f32 	%f1216, %f1188, %f1200, %f1136;
	fma.rn.f32 	%f1217, %f1188, %f1201, %f1137;
	fma.rn.f32 	%f1218, %f1188, %f1202, %f1138;
	fma.rn.f32 	%f1219, %f1189, %f1195, %f1139;
	fma.rn.f32 	%f1220, %f1189, %f1196, %f1140;
	fma.rn.f32 	%f1221, %f1189, %f1197, %f1141;
	fma.rn.f32 	%f1222, %f1189, %f1198, %f1142;
	fma.rn.f32 	%f1223, %f1189, %f1199, %f1143;
	fma.rn.f32 	%f1224, %f1189, %f1200, %f1144;
	fma.rn.f32 	%f1225, %f1189, %f1201, %f1145;
	fma.rn.f32 	%f1226, %f1189, %f1202, %f1146;
	fma.rn.f32 	%f1227, %f1190, %f1195, %f1147;
	fma.rn.f32 	%f1228, %f1190, %f1196, %f1148;
	fma.rn.f32 	%f1229, %f1190, %f1197, %f1149;
	fma.rn.f32 	%f1230, %f1190, %f1198, %f1150;
	fma.rn.f32 	%f1231, %f1190, %f1199, %f1151;
	fma.rn.f32 	%f1232, %f1190, %f1200, %f1152;
	fma.rn.f32 	%f1233, %f1190, %f1201, %f1153;
	fma.rn.f32 	%f1234, %f1190, %f1202, %f1154;
	fma.rn.f32 	%f1235, %f1191, %f1195, %f1155;
	fma.rn.f32 	%f1236, %f1191, %f1196, %f1156;
	fma.rn.f32 	%f1237, %f1191, %f1197, %f1157;
	fma.rn.f32 	%f1238, %f1191, %f1198, %f1158;
	fma.rn.f32 	%f1239, %f1191, %f1199, %f1159;
	fma.rn.f32 	%f1240, %f1191, %f1200, %f1160;
	fma.rn.f32 	%f1241, %f1191, %f1201, %f1161;
	fma.rn.f32 	%f1242, %f1191, %f1202, %f1162;
	fma.rn.f32 	%f1243, %f1192, %f1195, %f1163;
	fma.rn.f32 	%f1244, %f1192, %f1196, %f1164;
	fma.rn.f32 	%f1245, %f1192, %f1197, %f1165;
	fma.rn.f32 	%f1246, %f1192, %f1198, %f1166;
	fma.rn.f32 	%f1247, %f1192, %f1199, %f1167;
	fma.rn.f32 	%f1248, %f1192, %f1200, %f1168;
	fma.rn.f32 	%f1249, %f1192, %f1201, %f1169;
	fma.rn.f32 	%f1250, %f1192, %f1202, %f1170;
	fma.rn.f32 	%f1251, %f1193, %f1195, %f1171;
	fma.rn.f32 	%f1252, %f1193, %f1196, %f1172;
	fma.rn.f32 	%f1253, %f1193, %f1197, %f1173;
	fma.rn.f32 	%f1254, %f1193, %f1198, %f1174;
	fma.rn.f32 	%f1255, %f1193, %f1199, %f1175;
	fma.rn.f32 	%f1256, %f1193, %f1200, %f1176;
	fma.rn.f32 	%f1257, %f1193, %f1201, %f1177;
	fma.rn.f32 	%f1258, %f1193, %f1202, %f1178;
	fma.rn.f32 	%f1259, %f1194, %f1195, %f1179;
	fma.rn.f32 	%f1260, %f1194, %f1196, %f1180;
	fma.rn.f32 	%f1261, %f1194, %f1197, %f1181;
	fma.rn.f32 	%f1262, %f1194, %f1198, %f1182;
	fma.rn.f32 	%f1263, %f1194, %f1199, %f1183;
	fma.rn.f32 	%f1264, %f1194, %f1200, %f1184;
	fma.rn.f32 	%f1265, %f1194, %f1201, %f1185;
	fma.rn.f32 	%f1266, %f1194, %f1202, %f1186;
	ld.shared.v4.f32 	{%f1267, %f1268, %f1269, %f1270}, [%r83+7168];
	ld.shared.v4.f32 	{%f1271, %f1272, %f1273, %f1274}, [%r83+7424];
	ld.shared.v4.f32 	{%f1275, %f1276, %f1277, %f1278}, [%r86+7168];
	ld.shared.v4.f32 	{%f1279, %f1280, %f1281, %f1282}, [%r86+7424];
	fma.rn.f32 	%f1283, %f1267, %f1275, %f1203;
	fma.rn.f32 	%f1284, %f1267, %f1276, %f1204;
	fma.rn.f32 	%f1285, %f1267, %f1277, %f1205;
	fma.rn.f32 	%f1286, %f1267, %f1278, %f1206;
	fma.rn.f32 	%f1287, %f1267, %f1279, %f1207;
	fma.rn.f32 	%f1288, %f1267, %f1280, %f1208;
	fma.rn.f32 	%f1289, %f1267, %f1281, %f1209;
	fma.rn.f32 	%f1290, %f1267, %f1282, %f1210;
	fma.rn.f32 	%f1291, %f1268, %f1275, %f1211;
	fma.rn.f32 	%f1292, %f1268, %f1276, %f1212;
	fma.rn.f32 	%f1293, %f1268, %f1277, %f1213;
	fma.rn.f32 	%f1294, %f1268, %f1278, %f1214;
	fma.rn.f32 	%f1295, %f1268, %f1279, %f1215;
	fma.rn.f32 	%f1296, %f1268, %f1280, %f1216;
	fma.rn.f32 	%f1297, %f1268, %f1281, %f1217;
	fma.rn.f32 	%f1298, %f1268, %f1282, %f1218;
	fma.rn.f32 	%f1299, %f1269, %f1275, %f1219;
	fma.rn.f32 	%f1300, %f1269, %f1276, %f1220;
	fma.rn.f32 	%f1301, %f1269, %f1277, %f1221;
	fma.rn.f32 	%f1302, %f1269, %f1278, %f1222;
	fma.rn.f32 	%f1303, %f1269, %f1279, %f1223;
	fma.rn.f32 	%f1304, %f1269, %f1280, %f1224;
	fma.rn.f32 	%f1305, %f1269, %f1281, %f1225;
	fma.rn.f32 	%f1306, %f1269, %f1282, %f1226;
	fma.rn.f32 	%f1307, %f1270, %f1275, %f1227;
	fma.rn.f32 	%f1308, %f1270, %f1276, %f1228;
	fma.rn.f32 	%f1309, %f1270, %f1277, %f1229;
	fma.rn.f32 	%f1310, %f1270, %f1278, %f1230;
	fma.rn.f32 	%f1311, %f1270, %f1279, %f1231;
	fma.rn.f32 	%f1312, %f1270, %f1280, %f1232;
	fma.rn.f32 	%f1313, %f1270, %f1281, %f1233;
	fma.rn.f32 	%f1314, %f1270, %f1282, %f1234;
	fma.rn.f32 	%f1315, %f1271, %f1275, %f1235;
	fma.rn.f32 	%f1316, %f1271, %f1276, %f1236;
	fma.rn.f32 	%f1317, %f1271, %f1277, %f1237;
	fma.rn.f32 	%f1318, %f1271, %f1278, %f1238;
	fma.rn.f32 	%f1319, %f1271, %f1279, %f1239;
	fma.rn.f32 	%f1320, %f1271, %f1280, %f1240;
	fma.rn.f32 	%f1321, %f1271, %f1281, %f1241;
	fma.rn.f32 	%f1322, %f1271, %f1282, %f1242;
	fma.rn.f32 	%f1323, %f1272, %f1275, %f1243;
	fma.rn.f32 	%f1324, %f1272, %f1276, %f1244;
	fma.rn.f32 	%f1325, %f1272, %f1277, %f1245;
	fma.rn.f32 	%f1326, %f1272, %f1278, %f1246;
	fma.rn.f32 	%f1327, %f1272, %f1279, %f1247;
	fma.rn.f32 	%f1328, %f1272, %f1280, %f1248;
	fma.rn.f32 	%f1329, %f1272, %f1281, %f1249;
	fma.rn.f32 	%f1330, %f1272, %f1282, %f1250;
	fma.rn.f32 	%f1331, %f1273, %f1275, %f1251;
	fma.rn.f32 	%f1332, %f1273, %f1276, %f1252;
	fma.rn.f32 	%f1333, %f1273, %f1277, %f1253;
	fma.rn.f32 	%f1334, %f1273, %f1278, %f1254;
	fma.rn.f32 	%f1335, %f1273, %f1279, %f1255;
	fma.rn.f32 	%f1336, %f1273, %f1280, %f1256;
	fma.rn.f32 	%f1337, %f1273, %f1281, %f1257;
	fma.rn.f32 	%f1338, %f1273, %f1282, %f1258;
	fma.rn.f32 	%f1339, %f1274, %f1275, %f1259;
	fma.rn.f32 	%f1340, %f1274, %f1276, %f1260;
	fma.rn.f32 	%f1341, %f1274, %f1277, %f1261;
	fma.rn.f32 	%f1342, %f1274, %f1278, %f1262;
	fma.rn.f32 	%f1343, %f1274, %f1279, %f1263;
	fma.rn.f32 	%f1344, %f1274, %f1280, %f1264;
	fma.rn.f32 	%f1345, %f1274, %f1281, %f1265;
	fma.rn.f32 	%f1346, %f1274, %f1282, %f1266;
	ld.shared.v4.f32 	{%f1347, %f1348, %f1349, %f1350}, [%r83+7680];
	ld.shared.v4.f32 	{%f1351, %f1352, %f1353, %f1354}, [%r83+7936];
	ld.shared.v4.f32 	{%f1355, %f1356, %f1357, %f1358}, [%r86+7680];
	ld.shared.v4.f32 	{%f1359, %f1360, %f1361, %f1362}, [%r86+7936];
	fma.rn.f32 	%f1363, %f1347, %f1355, %f1283;
	fma.rn.f32 	%f1364, %f1347, %f1356, %f1284;
	fma.rn.f32 	%f1365, %f1347, %f1357, %f1285;
	fma.rn.f32 	%f1366, %f1347, %f1358, %f1286;
	fma.rn.f32 	%f1367, %f1347, %f1359, %f1287;
	fma.rn.f32 	%f1368, %f1347, %f1360, %f1288;
	fma.rn.f32 	%f1369, %f1347, %f1361, %f1289;
	fma.rn.f32 	%f1370, %f1347, %f1362, %f1290;
	fma.rn.f32 	%f1371, %f1348, %f1355, %f1291;
	fma.rn.f32 	%f1372, %f1348, %f1356, %f1292;
	fma.rn.f32 	%f1373, %f1348, %f1357, %f1293;
	fma.rn.f32 	%f1374, %f1348, %f1358, %f1294;
	fma.rn.f32 	%f1375, %f1348, %f1359, %f1295;
	fma.rn.f32 	%f1376, %f1348, %f1360, %f1296;
	fma.rn.f32 	%f1377, %f1348, %f1361, %f1297;
	fma.rn.f32 	%f1378, %f1348, %f1362, %f1298;
	fma.rn.f32 	%f1379, %f1349, %f1355, %f1299;
	fma.rn.f32 	%f1380, %f1349, %f1356, %f1300;
	fma.rn.f32 	%f1381, %f1349, %f1357, %f1301;
	fma.rn.f32 	%f1382, %f1349, %f1358, %f1302;
	fma.rn.f32 	%f1383, %f1349, %f1359, %f1303;
	fma.rn.f32 	%f1384, %f1349, %f1360, %f1304;
	fma.rn.f32 	%f1385, %f1349, %f1361, %f1305;
	fma.rn.f32 	%f1386, %f1349, %f1362, %f1306;
	fma.rn.f32 	%f1387, %f1350, %f1355, %f1307;
	fma.rn.f32 	%f1388, %f1350, %f1356, %f1308;
	fma.rn.f32 	%f1389, %f1350, %f1357, %f1309;
	fma.rn.f32 	%f1390, %f1350, %f1358, %f1310;
	fma.rn.f32 	%f1391, %f1350, %f1359, %f1311;
	fma.rn.f32 	%f1392, %f1350, %f1360, %f1312;
	fma.rn.f32 	%f1393, %f1350, %f1361, %f1313;
	fma.rn.f32 	%f1394, %f1350, %f1362, %f1314;
	fma.rn.f32 	%f1395, %f1351, %f1355, %f1315;
	fma.rn.f32 	%f1396, %f1351, %f1356, %f1316;
	fma.rn.f32 	%f1397, %f1351, %f1357, %f1317;
	fma.rn.f32 	%f1398, %f1351, %f1358, %f1318;
	fma.rn.f32 	%f1399, %f1351, %f1359, %f1319;
	fma.rn.f32 	%f1400, %f1351, %f1360, %f1320;
	fma.rn.f32 	%f1401, %f1351, %f1361, %f1321;
	fma.rn.f32 	%f1402, %f1351, %f1362, %f1322;
	fma.rn.f32 	%f1403, %f1352, %f1355, %f1323;
	fma.rn.f32 	%f1404, %f1352, %f1356, %f1324;
	fma.rn.f32 	%f1405, %f1352, %f1357, %f1325;
	fma.rn.f32 	%f1406, %f1352, %f1358, %f1326;
	fma.rn.f32 	%f1407, %f1352, %f1359, %f1327;
	fma.rn.f32 	%f1408, %f1352, %f1360, %f1328;
	fma.rn.f32 	%f1409, %f1352, %f1361, %f1329;
	fma.rn.f32 	%f1410, %f1352, %f1362, %f1330;
	fma.rn.f32 	%f1411, %f1353, %f1355, %f1331;
	fma.rn.f32 	%f1412, %f1353, %f1356, %f1332;
	fma.rn.f32 	%f1413, %f1353, %f1357, %f1333;
	fma.rn.f32 	%f1414, %f1353, %f1358, %f1334;
	fma.rn.f32 	%f1415, %f1353, %f1359, %f1335;
	fma.rn.f32 	%f1416, %f1353, %f1360, %f1336;
	fma.rn.f32 	%f1417, %f1353, %f1361, %f1337;
	fma.rn.f32 	%f1418, %f1353, %f1362, %f1338;
	fma.rn.f32 	%f1419, %f1354, %f1355, %f1339;
	fma.rn.f32 	%f1420, %f1354, %f1356, %f1340;
	fma.rn.f32 	%f1421, %f1354, %f1357, %f1341;
	fma.rn.f32 	%f1422, %f1354, %f1358, %f1342;
	fma.rn.f32 	%f1423, %f1354, %f1359, %f1343;
	fma.rn.f32 	%f1424, %f1354, %f1360, %f1344;
	fma.rn.f32 	%f1425, %f1354, %f1361, %f1345;
	fma.rn.f32 	%f1426, %f1354, %f1362, %f1346;
	mov.u32 	%r87, %ctaid.y;
	shl.b32 	%r88, %r87, 7;
	add.s32 	%r89, %r88, %r78;
	mov.u32 	%r90, %ctaid.x;
	shl.b32 	%r91, %r90, 7;
	add.s32 	%r92, %r91, %r80;
	mad.lo.s32 	%r93, %r89, %r98, %r92;
	mul.wide.s32 	%rd17, %r93, 4;
	add.s64 	%rd18, %rd16, %rd17;
	st.global.v4.f32 	[%rd18], {%f1363, %f1364, %f1365, %f1366};
	st.global.v4.f32 	[%rd18+256], {%f1367, %f1368, %f1369, %f1370};
	mul.wide.s32 	%rd19, %r98, 4;
	add.s64 	%rd20, %rd18, %rd19;
	st.global.v4.f32 	[%rd20], {%f1371, %f1372, %f1373, %f1374};
	st.global.v4.f32 	[%rd20+256], {%f1375, %f1376, %f1377, %f1378};
	add.s64 	%rd21, %rd20, %rd19;
	st.global.v4.f32 	[%rd21], {%f1379, %f1380, %f1381, %f1382};
	st.global.v4.f32 	[%rd21+256], {%f1383, %f1384, %f1385, %f1386};
	add.s64 	%rd22, %rd21, %rd19;
	st.global.v4.f32 	[%rd22], {%f1387, %f1388, %f1389, %f1390};
	st.global.v4.f32 	[%rd22+256], {%f1391, %f1392, %f1393, %f1394};
	add.s32 	%r94, %r89, 64;
	mad.lo.s32 	%r95, %r94, %r98, %r92;
	mul.wide.s32 	%rd23, %r95, 4;
	add.s64 	%rd24, %rd16, %rd23;
	st.global.v4.f32 	[%rd24], {%f1395, %f1396, %f1397, %f1398};
	st.global.v4.f32 	[%rd24+256], {%f1399, %f1400, %f1401, %f1402};
	add.s64 	%rd25, %rd24, %rd19;
	st.global.v4.f32 	[%rd25], {%f1403, %f1404, %f1405, %f1406};
	st.global.v4.f32 	[%rd25+256], {%f1407, %f1408, %f1409, %f1410};
	add.s64 	%rd26, %rd25, %rd19;
	st.global.v4.f32 	[%rd26], {%f1411, %f1412, %f1413, %f1414};
	st.global.v4.f32 	[%rd26+256], {%f1415, %f1416, %f1417, %f1418};
	add.s64 	%rd27, %rd26, %rd19;
	st.global.v4.f32 	[%rd27], {%f1419, %f1420, %f1421, %f1422};
	st.global.v4.f32 	[%rd27+256], {%f1423, %f1424, %f1425, %f1426};
	ret;

}


// ===== COMPILED SASS (sm_100) =====

	.target	sm_100

	.elftype	@"ET_EXEC"


//--------------------- .note.nv.tkinfo           --------------------------
	.section	.note.nv.tkinfo,"",@"SHT_NOTE"
	.sectionflags	@"SHF_NOTE_NV_TKINFO"
	.tkinfo
        /*0018*/ 	.word	0x00000002
        /*0030*/ 	.string	""
        /*0030*/ 	.string	"ptxas"
        /*0030*/ 	.string	"Cuda compilation tools, release 13.0, V13.0.88"
        /*0030*/ 	.string	"Build cuda_13.0.r13.0/compiler.36424714_0"
        /*0030*/ 	.string	"-arch sm_100 -m 64 "



//--------------------- .note.nv.cuinfo           --------------------------
	.section	.note.nv.cuinfo,"",@"SHT_NOTE"
	.sectionflags	@"SHF_NOTE_NV_CUINFO"
        /*0018*/ 	.short	0x0002
        /*001a*/ 	.short	0x0064
        /*001c*/ 	.short	0x0082
	.zero		2


//--------------------- .nv.info                  --------------------------
	.section	.nv.info,"",@"SHT_CUDA_INFO"
	.align	4


	//----- nvinfo : EIATTR_REGCOUNT
	.align		4
        /*0000*/ 	.byte	0x04, 0x2f
        /*0002*/ 	.short	(.L_1 - .L_0)
	.align		4
.L_0:
        /*0004*/ 	.word	index@(_Z8sgemm_V3PfS_S_iii)
        /*0008*/ 	.word	0x00000077


	//----- nvinfo : EIATTR_FRAME_SIZE
	.align		4
.L_1:
        /*000c*/ 	.byte	0x04, 0x11
        /*000e*/ 	.short	(.L_3 - .L_2)
	.align		4
.L_2:
        /*0010*/ 	.word	index@(_Z8sgemm_V3PfS_S_iii)
        /*0014*/ 	.word	0x00000000


	//----- nvinfo : EIATTR_MIN_STACK_SIZE
	.align		4
.L_3:
        /*0018*/ 	.byte	0x04, 0x12
        /*001a*/ 	.short	(.L_5 - .L_4)
	.align		4
.L_4:
        /*001c*/ 	.word	index@(_Z8sgemm_V3PfS_S_iii)
        /*0020*/ 	.word	0x00000000
.L_5:


//--------------------- .nv.compat                --------------------------
	.section	.nv.compat,"",@"SHT_CUDA_COMPAT_INFO"
	.align	4
        /*0000*/ 	.byte	0x02, 0x09, 0x00, 0x00, 0x02, 0x02, 0x01, 0x00, 0x02, 0x05, 0x05, 0x00, 0x03, 0x07, 0x01, 0x01
        /*0010*/ 	.byte	0x02, 0x03, 0x00, 0x00, 0x02, 0x06, 0x01, 0x00, 0x04, 0x0b, 0x08, 0x00, 0x09, 0x00, 0x00, 0x00
        /*0020*/ 	.byte	0x00, 0x00, 0x00, 0x00


//--------------------- .nv.info._Z8sgemm_V3PfS_S_iii --------------------------
	.section	.nv.info._Z8sgemm_V3PfS_S_iii,"",@"SHT_CUDA_INFO"
	.sectionflags	@""
	.align	4


	//----- nvinfo : EIATTR_CUDA_API_VERSION
	.align		4
        /*0000*/ 	.byte	0x04, 0x37
        /*0002*/ 	.short	(.L_7 - .L_6)
.L_6:
        /*0004*/ 	.word	0x00000082


	//----- nvinfo : EIATTR_KPARAM_INFO
	.align		4
.L_7:
        /*0008*/ 	.byte	0x04, 0x17
        /*000a*/ 	.short	(.L_9 - .L_8)
.L_8:
        /*000c*/ 	.word	0x00000000
        /*0010*/ 	.short	0x0005
        /*0012*/ 	.short	0x0020
        /*0014*/ 	.byte	0x00, 0xf0, 0x11, 0x00


	//----- nvinfo : EIATTR_KPARAM_INFO
	.align		4
.L_9:
        /*0018*/ 	.byte	0x04, 0x17
        /*001a*/ 	.short	(.L_11 - .L_10)
.L_10:
        /*001c*/ 	.word	0x00000000
        /*0020*/ 	.short	0x0004
        /*0022*/ 	.short	0x001c
        /*0024*/ 	.byte	0x00, 0xf0, 0x11, 0x00


	//----- nvinfo : EIATTR_KPARAM_INFO
	.align		4
.L_11:
        /*0028*/ 	.byte	0x04, 0x17
        /*002a*/ 	.short	(.L_13 - .L_12)
.L_12:
        /*002c*/ 	.word	0x00000000
        /*0030*/ 	.short	0x0003
        /*0032*/ 	.short	0x0018
        /*0034*/ 	.byte	0x00, 0xf0, 0x11, 0x00


	//----- nvinfo : EIATTR_KPARAM_INFO
	.align		4
.L_13:
        /*0038*/ 	.byte	0x04, 0x17
        /*003a*/ 	.short	(.L_15 - .L_14)
.L_14:
        /*003c*/ 	.word	0x00000000
        /*0040*/ 	.short	0x0002
        /*0042*/ 	.short	0x0010
        /*0044*/ 	.byte	0x00, 0xf5, 0x21, 0x00


	//----- nvinfo : EIATTR_KPARAM_INFO
	.align		4
.L_15:
        /*0048*/ 	.byte	0x04, 0x17
        /*004a*/ 	.short	(.L_17 - .L_16)
.L_16:
        /*004c*/ 	.word	0x00000000
        /*0050*/ 	.short	0x0001
        /*0052*/ 	.short	0x0008
        /*0054*/ 	.byte	0x00, 0xf5, 0x21, 0x00


	//----- nvinfo : EIATTR_KPARAM_INFO
	.align		4
.L_17:
        /*0058*/ 	.byte	0x04, 0x17
        /*005a*/ 	.short	(.L_19 - .L_18)
.L_18:
        /*005c*/ 	.word	0x00000000
        /*0060*/ 	.short	0x0000
        /*0062*/ 	.short	0x0000
        /*0064*/ 	.byte	0x00, 0xf5, 0x21, 0x00


	//----- nvinfo : EIATTR_SPARSE_MMA_MASK
	.align		4
.L_19:
        /*0068*/ 	.byte	0x03, 0x50
        /*006a*/ 	.short	0x0000


	//----- nvinfo : EIATTR_MAXREG_COUNT
	.align		4
        /*006c*/ 	.byte	0x03, 0x1b
        /*006e*/ 	.short	0x00ff


	//----- nvinfo : EIATTR_NUM_BARRIERS
	.align		4
        /*0070*/ 	.byte	0x02, 0x4c
        /*0072*/ 	.byte	0x01
	.zero		1


	//----- nvinfo : EIATTR_MERCURY_ISA_VERSION
	.align		4
        /*0074*/ 	.byte	0x03, 0x5f
        /*0076*/ 	.short	0x0101


	//----- nvinfo : EIATTR_VRC_CTA_INIT_COUNT
	.align		4
        /*0078*/ 	.byte	0x02, 0x4a
	.zero		1
	.zero		1


	//----- nvinfo : EIATTR_EXIT_INSTR_OFFSETS
	.align		4
        /*007c*/ 	.byte	0x04, 0x1c
        /*007e*/ 	.short	(.L_21 - .L_20)


	//   ....[0]....
.L_20:
        /*0080*/ 	.word	0x00004ef0


	//----- nvinfo : EIATTR_CBANK_PARAM_SIZE
	.align		4
.L_21:
        /*0084*/ 	.byte	0x03, 0x19
        /*0086*/ 	.short	0x0024


	//----- nvinfo : EIATTR_PARAM_CBANK
	.align		4
        /*0088*/ 	.byte	0x04, 0x0a
        /*008a*/ 	.short	(.L_23 - .L_22)
	.align		4
.L_22:
        /*008c*/ 	.word	index@(.nv.constant0._Z8sgemm_V3PfS_S_iii)
        /*0090*/ 	.short	0x0380
        /*0092*/ 	.short	0x0024


	//----- nvinfo : EIATTR_SW_WAR
	.align		4
.L_23:
        /*0094*/ 	.byte	0x04, 0x36
        /*0096*/ 	.short	(.L_25 - .L_24)
.L_24:
        /*0098*/ 	.word	0x00000008
.L_25:


//--------------------- .nv.callgraph             --------------------------
	.section	.nv.callgraph,"",@"SHT_CUDA_CALLGRAPH"
	.align	4
	.sectionentsize	8
	.align		4
        /*0000*/ 	.word	0x00000000
	.align		4
        /*0004*/ 	.word	0xffffffff
	.align		4
        /*0008*/ 	.word	0x00000000
	.align		4
        /*000c*/ 	.word	0xfffffffe
	.align		4
        /*0010*/ 	.word	0x00000000
	.align		4
        /*0014*/ 	.word	0xfffffffd
	.align		4
        /*0018*/ 	.word	0x00000000
	.align		4
        /*001c*/ 	.word	0xfffffffc


//--------------------- .text._Z8sgemm_V3PfS_S_iii --------------------------
	.section	.text._Z8sgemm_V3PfS_S_iii,"ax",@progbits
	.align	128
        .global         _Z8sgemm_V3PfS_S_iii
        .type           _Z8sgemm_V3PfS_S_iii,@function
        .size           _Z8sgemm_V3PfS_S_iii,(.L_x_3 - _Z8sgemm_V3PfS_S_iii)
        .other          _Z8sgemm_V3PfS_S_iii,@"STO_CUDA_ENTRY STV_DEFAULT"
_Z8sgemm_V3PfS_S_iii:
.text._Z8sgemm_V3PfS_S_iii:
[----:B------:R-:W-:Y:S01]  /*0000*/  LDC R1, c[0x0][0x37c] ;  /* 0x0000df00ff017b82 */ /* 0x000fe20000000800 */
[----:B------:R-:W0:Y:S01]  /*0010*/  S2R R7, SR_TID.X ;  /* 0x0000000000077919 */ /* 0x000e220000002100 */
[----:B------:R-:W0:Y:S06]  /*0020*/  LDCU UR4, c[0x0][0x360] ;  /* 0x00006c00ff0477ac */ /* 0x000e2c0008000800 */
[----:B------:R-:W1:Y:S01]  /*0030*/  LDC.64 R2, c[0x0][0x380] ;  /* 0x0000e000ff027b82 */ /* 0x000e620000000a00 */
[----:B------:R-:W0:Y:S01]  /*0040*/  S2R R4, SR_TID.Y ;  /* 0x0000000000047919 */ /* 0x000e220000002200 */
[----:B------:R-:W2:Y:S01]  /*0050*/  LDCU UR7, c[0x0][0x3a0] ;  /* 0x00007400ff0777ac */ /* 0x000ea20008000800 */
[----:B------:R-:W3:Y:S01]  /*0060*/  S2R R6, SR_CTAID.Y ;  /* 0x0000000000067919 */ /* 0x000ee20000002600 */
[----:B------:R-:W4:Y:S04]  /*0070*/  LDCU UR5, c[0x0][0x39c] ;  /* 0x00007380ff0577ac */ /* 0x000f280008000800 */
[----:B------:R-:W5:Y:S01]  /*0080*/  LDC.64 R8, c[0x0][0x388] ;  /* 0x0000e200ff087b82 */ /* 0x000f620000000a00 */
[----:B------:R-:W2:Y:S01]  /*0090*/  S2R R21, SR_CTAID.X ;  /* 0x0000000000157919 */ /* 0x000ea20000002500 */
[----:B------:R-:W1:Y:S01]  /*00a0*/  LDCU.64 UR12, c[0x0][0x358] ;  /* 0x00006b00ff0c77ac */ /* 0x000e620008000a00 */
[----:B----4-:R-:W-:Y:S01]  /*00b0*/  MOV R94, UR5 ;  /* 0x00000005005e7c02 */ /* 0x010fe20008000f00 */
[----:B0-----:R-:W-:-:S05]  /*00c0*/  IMAD R0, R4, UR4, R7 ;  /* 0x0000000404007c24 */ /* 0x001fca000f8e0207 */
[--C-:B------:R-:W-:Y:S02]  /*00d0*/  SHF.R.U32.HI R5, RZ, 0x1, R0.reuse ;  /* 0x00000001ff057819 */ /* 0x100fe40000011600 */
[----:B------:R-:W-:Y:S02]  /*00e0*/  SHF.L.U32 R20, R0, 0x2, RZ ;  /* 0x0000000200147819 */ /* 0x000fe400000006ff */
[----:B---3--:R-:W-:Y:S02]  /*00f0*/  LEA R6, R6, R5, 0x7 ;  /* 0x0000000506067211 */ /* 0x008fe400078e38ff */
[----:B------:R-:W-:Y:S02]  /*0100*/  LOP3.LUT R79, R20, 0x4, RZ, 0xc0, !PT ;  /* 0x00000004144f7812 */ /* 0x000fe400078ec0ff */
[----:B--2---:R-:W-:Y:S02]  /*0110*/  SHF.L.U32 R21, R21, 0x7, RZ ;  /* 0x0000000715157819 */ /* 0x004fe400000006ff */
[----:B------:R-:W-:Y:S01]  /*0120*/  SHF.R.U32.HI R23, RZ, 0x5, R0 ;  /* 0x00000005ff177819 */ /* 0x000fe20000011600 */
[----:B------:R-:W-:Y:S01]  /*0130*/  IMAD R79, R6, UR7, R79 ;  /* 0x00000007064f7c24 */ /* 0x000fe2000f8e024f */
[----:B------:R-:W-:-:S03]  /*0140*/  LOP3.LUT R6, R21, 0x7c, R20, 0xf8, !PT ;  /* 0x0000007c15067812 */ /* 0x000fc600078ef814 */
[----:B-1----:R-:W-:-:S04]  /*0150*/  IMAD.WIDE R2, R79, 0x4, R2 ;  /* 0x000000044f027825 */ /* 0x002fc800078e0202 */
[----:B------:R-:W-:Y:S01]  /*0160*/  IMAD R11, R23, R94, R6 ;  /* 0x0000005e170b7224 */ /* 0x000fe200078e0206 */
[----:B------:R0:W2:Y:S03]  /*0170*/  LDG.E.128.CONSTANT R12, desc[UR12][R2.64] ;  /* 0x0000000c020c7981 */ /* 0x0000a6000c1e9d00 */
[----:B-----5:R-:W-:-:S06]  /*0180*/  IMAD.WIDE R8, R11, 0x4, R8 ;  /* 0x000000040b087825 */ /* 0x020fcc00078e0208 */
[----:B------:R-:W3:Y:S01]  /*0190*/  LDG.E.128.CONSTANT R8, desc[UR12][R8.64] ;  /* 0x0000000c08087981 */ /* 0x000ee2000c1e9d00 */
[----:B------:R-:W1:Y:S01]  /*01a0*/  S2UR UR6, SR_CgaCtaId ;  /* 0x00000000000679c3 */ /* 0x000e620000008800 */
[----:B------:R-:W-:Y:S01]  /*01b0*/  UMOV UR4, 0x400 ;  /* 0x0000040000047882 */ /* 0x000fe20000000000 */
[C---:B------:R-:W-:Y:S01]  /*01c0*/  SHF.L.U32 R6, R0.reuse, 0xb, RZ ;  /* 0x0000000b00067819 */ /* 0x040fe200000006ff */
[----:B------:R-:W-:Y:S01]  /*01d0*/  UISETP.GE.AND UP0, UPT, UR7, 0x9, UPT ;  /* 0x000000090700788c */ /* 0x000fe2000bf06270 */
[----:B------:R-:W-:Y:S01]  /*01e0*/  SHF.L.U32 R0, R0, 0x4, RZ ;  /* 0x0000000400007819 */ /* 0x000fe200000006ff */
[----:B------:R-:W-:Y:S01]  /*01f0*/  HFMA2 R88, -RZ, RZ, 0, 0 ;  /* 0x00000000ff587431 */ /* 0x000fe200000001ff */
[----:B------:R-:W-:Y:S01]  /*0200*/  LOP3.LUT R6, R6, 0x800, RZ, 0xc0, !PT ;  /* 0x0000080006067812 */ /* 0x000fe200078ec0ff */
[----:B------:R-:W-:Y:S01]  /*0210*/  HFMA2 R84, -RZ, RZ, 0, 0 ;  /* 0x00000000ff547431 */ /* 0x000fe200000001ff */
[----:B0-----:R-:W-:Y:S01]  /*0220*/  LOP3.LUT R3, R0, 0x1f0, RZ, 0xc0, !PT ;  /* 0x000001f000037812 */ /* 0x001fe200078ec0ff */
[----:B------:R-:W-:Y:S01]  /*0230*/  HFMA2 R82, -RZ, RZ, 0, 0 ;  /* 0x00000000ff527431 */ /* 0x000fe200000001ff */
[----:B------:R-:W-:Y:S01]  /*0240*/  CS2R R74, SRZ ;  /* 0x00000000004a7805 */ /* 0x000fe2000001ff00 */
[----:B------:R-:W-:Y:S01]  /*0250*/  HFMA2 R78, -RZ, RZ, 0, 0 ;  /* 0x00000000ff4e7431 */ /* 0x000fe200000001ff */
[----:B------:R-:W-:-:S02]  /*0260*/  MOV R86, RZ ;  /* 0x000000ff00567202 */ /* 0x000fc40000000f00 */
[----:B------:R-:W-:Y:S02]  /*0270*/  CS2R R52, SRZ ;  /* 0x0000000000347805 */ /* 0x000fe4000001ff00 */
[----:B------:R-:W-:Y:S02]  /*0280*/  CS2R R48, SRZ ;  /* 0x0000000000307805 */ /* 0x000fe4000001ff00 */
[----:B------:R-:W-:Y:S02]  /*0290*/  CS2R R40, SRZ ;  /* 0x0000000000287805 */ /* 0x000fe4000001ff00 */
[----:B------:R-:W-:Y:S02]  /*02a0*/  CS2R R38, SRZ ;  /* 0x0000000000267805 */ /* 0x000fe4000001ff00 */
[----:B------:R-:W-:Y:S02]  /*02b0*/  CS2R R36, SRZ ;  /* 0x0000000000247805 */ /* 0x000fe4000001ff00 */
[----:B------:R-:W-:-:S02]  /*02c0*/  CS2R R42, SRZ ;  /* 0x00000000002a7805 */ /* 0x000fc4000001ff00 */
[----:B------:R-:W-:Y:S02]  /*02d0*/  CS2R R72, SRZ ;  /* 0x0000000000487805 */ /* 0x000fe4000001ff00 */
[----:B------:R-:W-:Y:S02]  /*02e0*/  MOV R80, RZ ;  /* 0x000000ff00507202 */ /* 0x000fe40000000f00 */
[----:B------:R-:W-:Y:S02]  /*02f0*/  CS2R R46, SRZ ;  /* 0x00000000002e7805 */ /* 0x000fe4000001ff00 */
[----:B------:R-:W-:Y:S02]  /*0300*/  CS2R R18, SRZ ;  /* 0x0000000000127805 */ /* 0x000fe4000001ff00 */
[----:B------:R-:W-:Y:S01]  /*0310*/  MOV R76, RZ ;  /* 0x000000ff004c7202 */ /* 0x000fe20000000f00 */
[----:B-1----:R-:W-:Y:S01]  /*0320*/  ULEA UR5, UR6, UR4, 0x18 ;  /* 0x0000000406057291 */ /* 0x002fe2000f8ec0ff */
[----:B------:R-:W-:Y:S01]  /*0330*/  CS2R R68, SRZ ;  /* 0x0000000000447805 */ /* 0x000fe2000001ff00 */
[----:B------:R-:W-:Y:S01]  /*0340*/  UIADD3 UR4, UPT, UPT, UR4, 0x2000, URZ ;  /* 0x0000200004047890 */ /* 0x000fe2000fffe0ff */
[----:B------:R-:W-:-:S02]  /*0350*/  CS2R R70, SRZ ;  /* 0x0000000000467805 */ /* 0x000fc4000001ff00 */
[----:B------:R-:W-:Y:S02]  /*0360*/  CS2R R50, SRZ ;  /* 0x0000000000327805 */ /* 0x000fe4000001ff00 */
[----:B------:R-:W-:Y:S01]  /*0370*/  CS2R R66, SRZ ;  /* 0x0000000000427805 */ /* 0x000fe2000001ff00 */
[----:B------:R-:W-:Y:S01]  /*0380*/  ULEA UR6, UR6, UR4, 0x18 ;  /* 0x0000000406067291 */ /* 0x000fe2000f8ec0ff */
[----:B------:R-:W-:Y:S02]  /*0390*/  IADD3 R6, PT, PT, R6, UR5, RZ ;  /* 0x0000000506067c10 */ /* 0x000fe4000fffe0ff */
[----:B------:R-:W-:Y:S02]  /*03a0*/  CS2R R44, SRZ ;  /* 0x00000000002c7805 */ /* 0x000fe4000001ff00 */
[----:B------:R-:W-:Y:S02]  /*03b0*/  CS2R R16, SRZ ;  /* 0x0000000000107805 */ /* 0x000fe4000001ff00 */
[----:B------:R-:W-:-:S02]  /*03c0*/  CS2R R62, SRZ ;  /* 0x00000000003e7805 */ /* 0x000fc4000001ff00 */
[----:B------:R-:W-:Y:S02]  /*03d0*/  LEA R6, R5, R6, 0x2 ;  /* 0x0000000605067211 */ /* 0x000fe400078e10ff */
[----:B------:R-:W-:Y:S02]  /*03e0*/  CS2R R64, SRZ ;  /* 0x0000000000407805 */ /* 0x000fe4000001ff00 */
[----:B------:R-:W-:Y:S02]  /*03f0*/  LEA R0, R23, UR6, 0x9 ;  /* 0x0000000617007c11 */ /* 0x000fe4000f8e48ff */
[----:B------:R-:W-:Y:S02]  /*0400*/  CS2R R60, SRZ ;  /* 0x00000000003c7805 */ /* 0x000fe4000001ff00 */
[----:B------:R-:W-:Y:S02]  /*0410*/  MOV R5, RZ ;  /* 0x000000ff00057202 */ /* 0x000fe40000000f00 */
[----:B------:R-:W-:-:S02]  /*0420*/  CS2R R56, SRZ ;  /* 0x0000000000387805 */ /* 0x000fc4000001ff00 */
[----:B------:R-:W-:Y:S02]  /*0430*/  IADD3 R0, PT, PT, R0, R3, RZ ;  /* 0x0000000300007210 */ /* 0x000fe40007ffe0ff */
[----:B------:R-:W-:Y:S02]  /*0440*/  CS2R R2, SRZ ;  /* 0x0000000000027805 */ /* 0x000fe4000001ff00 */
[----:B------:R-:W-:Y:S02]  /*0450*/  CS2R R58, SRZ ;  /* 0x00000000003a7805 */ /* 0x000fe4000001ff00 */
[----:B------:R-:W-:Y:S01]  /*0460*/  CS2R R54, SRZ ;  /* 0x0000000000367805 */ /* 0x000fe2000001ff00 */
[----:B--2---:R-:W-:Y:S04]  /*0470*/  STS [R6], R12 ;  /* 0x0000000c06007388 */ /* 0x004fe80000000800 */
[----:B------:R0:W-:Y:S04]  /*0480*/  STS [R6+0x200], R13 ;  /* 0x0002000d06007388 */ /* 0x0001e80000000800 */
[----:B------:R-:W-:Y:S04]  /*0490*/  STS [R6+0x400], R14 ;  /* 0x0004000e06007388 */ /* 0x000fe80000000800 */
[----:B------:R1:W-:Y:S01]  /*04a0*/  STS [R6+0x600], R15 ;  /* 0x0006000f06007388 */ /* 0x0003e20000000800 */
[----:B0-----:R-:W-:-:S03]  /*04b0*/  CS2R R12, SRZ ;  /* 0x00000000000c7805 */ /* 0x001fc6000001ff00 */
[----:B---3--:R0:W-:Y:S01]  /*04c0*/  STS.128 [R0], R8 ;  /* 0x0000000800007388 */ /* 0x0081e20000000c00 */
[----:B-1----:R-:W-:Y:S02]  /*04d0*/  CS2R R14, SRZ ;  /* 0x00000000000e7805 */ /* 0x002fe4000001ff00 */
[----:B------:R-:W-:Y:S01]  /*04e0*/  MOV R6, RZ ;  /* 0x000000ff00067202 */ /* 0x000fe20000000f00 */
[----:B0-----:R-:W-:Y:S01]  /*04f0*/  HFMA2 R0, -RZ, RZ, 0, 0 ;  /* 0x00000000ff007431 */ /* 0x001fe200000001ff */
[----:B------:R-:W-:Y:S02]  /*0500*/  CS2R R10, SRZ ;  /* 0x00000000000a7805 */ /* 0x000fe4000001ff00 */
[----:B------:R-:W-:Y:S01]  /*0510*/  CS2R R8, SRZ ;  /* 0x0000000000087805 */ /* 0x000fe2000001ff00 */
[----:B------:R-:W-:Y:S06]  /*0520*/  BRA.U !UP0, `(.L_x_0) ;  /* 0x0000002508607547 */ /* 0x000fec000b800000 */
[----:B------:R-:W-:Y:S01]  /*0530*/  IADD3 R23, PT, PT, R23, 0x8, RZ ;  /* 0x0000000817177810 */ /* 0x000fe20007ffe0ff */
[----:B------:R-:W-:Y:S01]  /*0540*/  UIADD3 UR4, UPT, UPT, UR7, 0x7, URZ ;  /* 0x0000000707047890 */ /* 0x000fe2000fffe0ff */
[----:B------:R-:W-:Y:S02]  /*0550*/  LOP3.LUT R20, R20, 0x7c, RZ, 0xc0, !PT ;  /* 0x0000007c14147812 */ /* 0x000fe400078ec0ff */
[----:B------:R-:W-:Y:S01]  /*0560*/  IADD3 R79, PT, PT, R79, 0x8, RZ ;  /* 0x000000084f4f7810 */ /* 0x000fe20007ffe0ff */
[----:B------:R-:W-:Y:S01]  /*0570*/  IMAD R23, R23, R94, R21 ;  /* 0x0000005e17177224 */ /* 0x000fe200078e0215 */
[----:B------:R-:W-:Y:S01]  /*0580*/  USHF.R.U32.HI UR4, URZ, 0x3, UR4 ;  /* 0x00000003ff047899 */ /* 0x000fe20008011604 */
[----:B------:R-:W-:-:S03]  /*0590*/  MOV R88, RZ ;  /* 0x000000ff00587202 */ /* 0x000fc60000000f00 */
[----:B------:R-:W-:Y:S01]  /*05a0*/  IADD3 R77, PT, PT, R20, R23, RZ ;  /* 0x00000017144d7210 */ /* 0x000fe20007ffe0ff */
[----:B------:R-:W-:-:S03]  /*05b0*/  UIADD3 UR7, UPT, UPT, -UR4, URZ, URZ ;  /* 0x000000ff04077290 */ /* 0x000fc6000fffe1ff */
[----:B------:R-:W-:-:S09]  /*05c0*/  UMOV UR4, URZ ;  /* 0x000000ff00047c82 */ /* 0x000fd20008000000 */
.L_x_1:
[----:B------:R-:W0:Y:S01]  /*05d0*/  S2UR UR10, SR_CgaCtaId ;  /* 0x00000000000a79c3 */ /* 0x000e220000008800 */
[----:B------:R-:W1:Y:S01]  /*05e0*/  S2R R4, SR_TID.Y ;  /* 0x0000000000047919 */ /* 0x000e620000002200 */
[----:B------:R-:W-:Y:S01]  /*05f0*/  UIADD3 UR4, UPT, UPT, UR4, 0x1, URZ ;  /* 0x0000000104047890 */ /* 0x000fe2000fffe0ff */
[----:B------:R-:W-:Y:S01]  /*0600*/  UMOV UR6, 0x400 ;  /* 0x0000040000067882 */ /* 0x000fe20000000000 */
[----:B------:R-:W2:Y:S02]  /*0610*/  S2R R7, SR_TID.X ;  /* 0x0000000000077919 */ /* 0x000ea40000002100 */
[----:B------:R-:W-:Y:S02]  /*0620*/  USHF.L.U32 UR5, UR4, 0xc, URZ ;  /* 0x0000000c04057899 */ /* 0x000fe400080006ff */
[----:B------:R-:W-:Y:S02]  /*0630*/  UIADD3 UR11, UPT, UPT, UR6, 0x2000, URZ ;  /* 0x00002000060b7890 */ /* 0x000fe4000fffe0ff */
[----:B------:R-:W-:-:S04]  /*0640*/  ULOP3.LUT UR8, UR5, 0x1000, URZ, 0xc0, !UPT ;  /* 0x0000100005087892 */ /* 0x000fc8000f8ec0ff */
[----:B------:R-:W-:Y:S02]  /*0650*/  ULOP3.LUT UR9, UR8, 0x1000, URZ, 0x3c, !UPT ;  /* 0x0000100008097892 */ /* 0x000fe4000f8e3cff */
[----:B0-----:R-:W-:Y:S02]  /*0660*/  ULEA UR5, UR10, UR6, 0x18 ;  /* 0x000000060a057291 */ /* 0x001fe4000f8ec0ff */
[----:B------:R-:W-:Y:S02]  /*0670*/  ULEA UR6, UR10, UR11, 0x18 ;  /* 0x0000000b0a067291 */ /* 0x000fe4000f8ec0ff */
[----:B------:R-:W-:Y:S02]  /*0680*/  UIADD3 UR10, UPT, UPT, UR5, UR9, URZ ;  /* 0x00000009050a7290 */ /* 0x000fe4000fffe0ff */
[----:B------:R-:W-:-:S04]  /*0690*/  UIADD3 UR9, UPT, UPT, UR6, UR9, URZ ;  /* 0x0000000906097290 */ /* 0x000fc8000fffe0ff */
[----:B-1----:R-:W-:Y:S02]  /*06a0*/  LEA R83, R4, UR10, 0x4 ;  /* 0x0000000a04537c11 */ /* 0x002fe4000f8e20ff */
[----:B--2---:R-:W-:-:S03]  /*06b0*/  LEA R81, R7, UR9, 0x4 ;  /* 0x0000000907517c11 */ /* 0x004fc6000f8e20ff */
[----:B------:R-:W-:Y:S04]  /*06c0*/  LDS.128 R20, [R83] ;  /* 0x0000000053147984 */ /* 0x000fe80000000c00 */
[----:B------:R-:W0:Y:S04]  /*06d0*/  LDS.128 R24, [R81] ;  /* 0x0000000051187984 */ /* 0x000e280000000c00 */
[----:B------:R-:W1:Y:S04]  /*06e0*/  LDS.128 R28, [R83+0x100] ;  /* 0x00010000531c7984 */ /* 0x000e680000000c00 */
[----:B------:R-:W2:Y:S01]  /*06f0*/  LDS.128 R32, [R81+0x100] ;  /* 0x0001000051207984 */ /* 0x000ea20000000c00 */
[-C--:B0-----:R-:W-:Y:S01]  /*0700*/  FFMA R102, R21, R24.reuse, R6 ;  /* 0x0000001815667223 */ /* 0x081fe20000000006 */
[-C--:B------:R-:W-:Y:S01]  /*0710*/  FFMA R92, R23, R24.reuse, R0 ;  /* 0x00000018175c7223 */ /* 0x080fe20000000000 */
[-C--:B------:R-:W-:Y:S01]  /*0720*/  FFMA R91, R20, R24.reuse, R11 ;  /* 0x00000018145b7223 */ /* 0x080fe2000000000b */
[-C--:B------:R-:W-:Y:S01]  /*0730*/  FFMA R85, R22, R24.reuse, R9 ;  /* 0x0000001816557223 */ /* 0x080fe20000000009 */
[-C--:B-1----:R-:W-:Y:S01]  /*0740*/  FFMA R6, R29, R24.reuse, R2 ;  /* 0x000000181d067223 */ /* 0x082fe20000000002 */
[-C--:B------:R-:W-:Y:S01]  /*0750*/  FFMA R3, R28, R24.reuse, R3 ;  /* 0x000000181c037223 */ /* 0x080fe20000000003 */
[-C--:B------:R-:W-:Y:S01]  /*0760*/  FFMA R5, R30, R24.reuse, R5 ;  /* 0x000000181e057223 */ /* 0x080fe20000000005 */
[C---:B------:R-:W-:Y:S01]  /*0770*/  FFMA R2, R31.reuse, R24, R12 ;  /* 0x000000181f027223 */ /* 0x040fe2000000000c */
[-C--:B------:R-:W-:Y:S01]  /*0780*/  FFMA R0, R31, R25.reuse, R40 ;  /* 0x000000191f007223 */ /* 0x080fe20000000028 */
[-C--:B------:R-:W-:Y:S01]  /*0790*/  FFMA R104, R20, R25.reuse, R19 ;  /* 0x0000001914687223 */ /* 0x080fe20000000013 */
[-C--:B------:R-:W-:Y:S01]  /*07a0*/  FFMA R100, R21, R25.reuse, R14 ;  /* 0x0000001915647223 */ /* 0x080fe2000000000e */
[-C--:B------:R-:W-:Y:S01]  /*07b0*/  FFMA R98, R22, R25.reuse, R17 ;  /* 0x0000001916627223 */ /* 0x080fe20000000011 */
[-C--:B------:R-:W-:Y:S01]  /*07c0*/  FFMA R94, R23, R25.reuse, R8 ;  /* 0x00000019175e7223 */ /* 0x080fe20000000008 */
[-C--:B------:R-:W-:Y:S01]  /*07d0*/  FFMA R96, R28, R25.reuse, R13 ;  /* 0x000000191c607223 */ /* 0x080fe2000000000d */
[-C--:B------:R-:W-:Y:S01]  /*07e0*/  FFMA R90, R29, R25.reuse, R10 ;  /* 0x000000191d5a7223 */ /* 0x080fe2000000000a */
[----:B------:R-:W-:Y:S01]  /*07f0*/  FFMA R24, R30, R25, R15 ;  /* 0x000000191e187223 */ /* 0x000fe2000000000f */
[-C--:B------:R-:W-:Y:S01]  /*0800*/  FFMA R89, R20, R26.reuse, R47 ;  /* 0x0000001a14597223 */ /* 0x080fe2000000002f */
[-C--:B------:R-:W-:Y:S01]  /*0810*/  FFMA R108, R22, R27.reuse, R49 ;  /* 0x0000001b166c7223 */ /* 0x080fe20000000031 */
[-C--:B------:R-:W-:Y:S01]  /*0820*/  FFMA R40, R28, R27.reuse, R51 ;  /* 0x0000001b1c287223 */ /* 0x080fe20000000033 */
[-C--:B------:R-:W-:Y:S01]  /*0830*/  FFMA R95, R21, R26.reuse, R42 ;  /* 0x0000001a155f7223 */ /* 0x080fe2000000002a */
[-C--:B------:R-:W-:Y:S01]  /*0840*/  FFMA R45, R22, R26.reuse, R45 ;  /* 0x0000001a162d7223 */ /* 0x080fe2000000002d */
[-C--:B------:R-:W-:Y:S01]  /*0850*/  FFMA R47, R23, R26.reuse, R16 ;  /* 0x0000001a172f7223 */ /* 0x080fe20000000010 */
[----:B------:R-:W-:Y:S01]  /*0860*/  FFMA R25, R29, R26, R18 ;  /* 0x0000001a1d197223 */ /* 0x000fe20000000012 */
[CC--:B------:R-:W-:Y:S01]  /*0870*/  FFMA R110, R20.reuse, R27.reuse, R55 ;  /* 0x0000001b146e7223 */ /* 0x0c0fe20000000037 */
[-C--:B------:R-:W-:Y:S01]  /*0880*/  FFMA R50, R21, R27.reuse, R50 ;  /* 0x0000001b15327223 */ /* 0x080fe20000000032 */
[----:B------:R-:W-:Y:S01]  /*0890*/  FFMA R44, R23, R27, R44 ;  /* 0x0000001b172c7223 */ /* 0x000fe2000000002c */
[C---:B--2---:R-:W-:Y:S01]  /*08a0*/  FFMA R59, R20.reuse, R32, R59 ;  /* 0x00000020143b7223 */ /* 0x044fe2000000003b */
[C---:B------:R-:W-:Y:S01]  /*08b0*/  FFMA R54, R20.reuse, R33, R54 ;  /* 0x0000002114367223 */ /* 0x040fe20000000036 */
[C---:B------:R-:W-:Y:S01]  /*08c0*/  FFMA R57, R20.reuse, R34, R57 ;  /* 0x0000002214397223 */ /* 0x040fe20000000039 */
[----:B------:R-:W-:Y:S01]  /*08d0*/  FFMA R60, R20, R35, R60 ;  /* 0x00000023143c7223 */ /* 0x000fe2000000003c */
[C---:B------:R-:W-:Y:S01]  /*08e0*/  FFMA R49, R21.reuse, R32, R58 ;  /* 0x0000002015317223 */ /* 0x040fe2000000003a */
        /* <DEDUP_REMOVED lines=11> */
[----:B------:R-:W-:Y:S01]  /*09a0*/  LDS.128 R8, [R83+0x200] ;  /* 0x0002000053087984 */ /* 0x000fe20000000c00 */
[-C--:B------:R-:W-:Y:S01]  /*09b0*/  FFMA R93, R28, R26.reuse, R41 ;  /* 0x0000001a1c5d7223 */ /* 0x080fe20000000029 */
[CC--:B------:R-:W-:Y:S01]  /*09c0*/  FFMA R41, R30.reuse, R26.reuse, R43 ;  /* 0x0000001a1e297223 */ /* 0x0c0fe2000000002b */
[----:B------:R-:W-:Y:S01]  /*09d0*/  FFMA R48, R31, R26, R48 ;  /* 0x0000001a1f307223 */ /* 0x000fe20000000030 */
[----:B------:R-:W0:Y:S01]  /*09e0*/  LDS.128 R12, [R81+0x200] ;  /* 0x00020000510c7984 */ /* 0x000e220000000c00 */
[-C--:B------:R-:W-:Y:S01]  /*09f0*/  FFMA R46, R29, R27.reuse, R46 ;  /* 0x0000001b1d2e7223 */ /* 0x080fe2000000002e */
[-C--:B------:R-:W-:Y:S01]  /*0a00*/  FFMA R26, R30, R27.reuse, R53 ;  /* 0x0000001b1e1a7223 */ /* 0x080fe20000000035 */
[----:B------:R-:W-:Y:S01]  /*0a10*/  FFMA R42, R31, R27, R52 ;  /* 0x0000001b1f2a7223 */ /* 0x000fe20000000034 */
[----:B------:R-:W1:Y:S01]  /*0a20*/  LDS.128 R16, [R81+0x300] ;  /* 0x0003000051107984 */ /* 0x000e620000000c00 */
[C---:B------:R-:W-:Y:S01]  /*0a30*/  FFMA R97, R28.reuse, R32, R71 ;  /* 0x000000201c617223 */ /* 0x040fe20000000047 */
[C---:B------:R-:W-:Y:S01]  /*0a40*/  FFMA R74, R28.reuse, R33, R74 ;  /* 0x000000211c4a7223 */ /* 0x040fe2000000004a */
[CC--:B------:R-:W-:Y:S01]  /*0a50*/  FFMA R55, R28.reuse, R34.reuse, R69 ;  /* 0x000000221c377223 */ /* 0x0c0fe20000000045 */
[----:B------:R-:W2:Y:S01]  /*0a60*/  LDS.128 R20, [R83+0x300] ;  /* 0x0003000053147984 */ /* 0x000ea20000000c00 */
[----:B------:R-:W-:Y:S01]  /*0a70*/  FFMA R76, R28, R35, R76 ;  /* 0x000000231c4c7223 */ /* 0x000fe2000000004c */
[C---:B------:R-:W-:Y:S01]  /*0a80*/  FFMA R27, R30.reuse, R34, R39 ;  /* 0x000000221e1b7223 */ /* 0x040fe20000000027 */
[C---:B------:R-:W-:Y:S01]  /*0a90*/  FFMA R28, R30.reuse, R33, R36 ;  /* 0x000000211e1c7223 */ /* 0x040fe20000000024 */
[CC--:B------:R-:W-:Y:S01]  /*0aa0*/  FFMA R69, R29.reuse, R32.reuse, R78 ;  /* 0x000000201d457223 */ /* 0x0c0fe2000000004e */
[-C--:B------:R-:W-:Y:S01]  /*0ab0*/  FFMA R82, R29, R35.reuse, R82 ;  /* 0x000000231d527223 */ /* 0x080fe20000000052 */
[C---:B------:R-:W-:Y:S01]  /*0ac0*/  FFMA R87, R30.reuse, R32, R37 ;  /* 0x000000201e577223 */ /* 0x040fe20000000025 */
[-C--:B------:R-:W-:Y:S01]  /*0ad0*/  FFMA R68, R30, R35.reuse, R38 ;  /* 0x000000231e447223 */ /* 0x080fe20000000026 */
[CC--:B------:R-:W-:Y:S01]  /*0ae0*/  FFMA R43, R31.reuse, R34.reuse, R75 ;  /* 0x000000221f2b7223 */ /* 0x0c0fe2000000004b */
[----:B------:R-:W-:Y:S01]  /*0af0*/  FFMA R106, R31, R35, R88 ;  /* 0x000000231f6a7223 */ /* 0x000fe20000000058 */
[CC--:B------:R-:W-:Y:S01]  /*0b00*/  FFMA R80, R29.reuse, R33.reuse, R80 ;  /* 0x000000211d507223 */ /* 0x0c0fe20000000050 */
[----:B------:R-:W-:Y:S01]  /*0b10*/  FFMA R73, R29, R34, R73 ;  /* 0x000000221d497223 */ /* 0x000fe20000000049 */
[C---:B------:R-:W-:Y:S01]  /*0b20*/  FFMA R71, R31.reuse, R32, R84 ;  /* 0x000000201f477223 */ /* 0x040fe20000000054 */
[----:B------:R-:W-:Y:S01]  /*0b30*/  FFMA R86, R31, R33, R86 ;  /* 0x000000211f567223 */ /* 0x000fe20000000056 */
[----:B0-----:R-:W-:Y:S01]  /*0b40*/  FFMA R58, R8, R13, R104 ;  /* 0x0000000d083a7223 */ /* 0x001fe20000000068 */
[-C--:B------:R-:W-:Y:S01]  /*0b50*/  FFMA R75, R10, R12.reuse, R85 ;  /* 0x0000000c0a4b7223 */ /* 0x080fe20000000055 */
[C---:B------:R-:W-:Y:S01]  /*0b60*/  FFMA R91, R8.reuse, R12, R91 ;  /* 0x0000000c085b7223 */ /* 0x040fe2000000005b */
[----:B------:R-:W-:Y:S01]  /*0b70*/  FFMA R89, R8, R14, R89 ;  /* 0x0000000e08597223 */ /* 0x000fe20000000059 */
[----:B-1----:R-:W-:Y:S01]  /*0b80*/  FFMA R78, R10, R19, R70 ;  /* 0x000000130a4e7223 */ /* 0x002fe20000000046 */
[C---:B------:R-:W-:Y:S01]  /*0b90*/  FFMA R104, R8.reuse, R15, R110 ;  /* 0x0000000f08687223 */ /* 0x040fe2000000006e */
[C---:B------:R-:W-:Y:S01]  /*0ba0*/  FFMA R59, R8.reuse, R16, R59 ;  /* 0x00000010083b7223 */ /* 0x040fe2000000003b */
[----:B------:R-:W-:Y:S01]  /*0bb0*/  FFMA R54, R8, R17, R54 ;  /* 0x0000001108367223 */ /* 0x000fe20000000036 */
[C---:B--2---:R-:W-:Y:S01]  /*0bc0*/  FFMA R39, R20.reuse, R12, R3 ;  /* 0x0000000c14277223 */ /* 0x044fe20000000003 */
[C---:B------:R-:W-:Y:S01]  /*0bd0*/  FFMA R52, R20.reuse, R13, R96 ;  /* 0x0000000d14347223 */ /* 0x040fe20000000060 */
[C---:B------:R-:W-:Y:S01]  /*0be0*/  FFMA R93, R20.reuse, R14, R93 ;  /* 0x0000000e145d7223 */ /* 0x040fe2000000005d */
[C---:B------:R-:W-:Y:S01]  /*0bf0*/  FFMA R36, R20.reuse, R15, R40 ;  /* 0x0000000f14247223 */ /* 0x040fe20000000028 */
[C---:B------:R-:W-:Y:S01]  /*0c00*/  FFMA R37, R20.reuse, R16, R97 ;  /* 0x0000001014257223 */ /* 0x040fe20000000061 */
[C---:B------:R-:W-:Y:S01]  /*0c10*/  FFMA R74, R20.reuse, R17, R74 ;  /* 0x00000011144a7223 */ /* 0x040fe2000000004a */
[CC--:B------:R-:W-:Y:S01]  /*0c20*/  FFMA R35, R20.reuse, R18.reuse, R55 ;  /* 0x0000001214237223 */ /* 0x0c0fe20000000037 */
[-C--:B------:R-:W-:Y:S01]  /*0c30*/  FFMA R76, R20, R19.reuse, R76 ;  /* 0x00000013144c7223 */ /* 0x080fe2000000004c */
[C---:B------:R-:W-:Y:S01]  /*0c40*/  FFMA R57, R8.reuse, R18, R57 ;  /* 0x0000001208397223 */ /* 0x040fe20000000039 */
[----:B------:R-:W-:Y:S01]  /*0c50*/  FFMA R60, R8, R19, R60 ;  /* 0x00000013083c7223 */ /* 0x000fe2000000003c */
[C---:B------:R-:W-:Y:S01]  /*0c60*/  FFMA R102, R9.reuse, R12, R102 ;  /* 0x0000000c09667223 */ /* 0x040fe20000000066 */
[C---:B------:R-:W-:Y:S01]  /*0c70*/  FFMA R100, R9.reuse, R13, R100 ;  /* 0x0000000d09647223 */ /* 0x040fe20000000064 */
[C---:B------:R-:W-:Y:S01]  /*0c80*/  FFMA R95, R9.reuse, R14, R95 ;  /* 0x0000000e095f7223 */ /* 0x040fe2000000005f */
[C---:B------:R-:W-:Y:S01]  /*0c90*/  FFMA R50, R9.reuse, R15, R50 ;  /* 0x0000000f09327223 */ /* 0x040fe20000000032 */
[C---:B------:R-:W-:Y:S01]  /*0ca0*/  FFMA R49, R9.reuse, R16, R49 ;  /* 0x0000001009317223 */ /* 0x040fe20000000031 */
[C---:B------:R-:W-:Y:S01]  /*0cb0*/  FFMA R56, R9.reuse, R17, R56 ;  /* 0x0000001109387223 */ /* 0x040fe20000000038 */
[C---:B------:R-:W-:Y:S01]  /*0cc0*/  FFMA R61, R9.reuse, R18, R61 ;  /* 0x00000012093d7223 */ /* 0x040fe2000000003d */
[----:B------:R-:W-:Y:S01]  /*0cd0*/  FFMA R64, R9, R19, R64 ;  /* 0x0000001309407223 */ /* 0x000fe20000000040 */
        /* <DEDUP_REMOVED lines=27> */
[CC--:B------:R-:W-:Y:S01]  /*0e90*/  FFMA R92, R22.reuse, R17.reuse, R28 ;  /* 0x00000011165c7223 */ /* 0x0c0fe2000000001c */
[----:B------:R-:W-:Y:S01]  /*0ea0*/  LDS.128 R8, [R83+0x400] ;  /* 0x0004000053087984 */ /* 0x000fe20000000c00 */
[C---:B------:R-:W-:Y:S01]  /*0eb0*/  FFMA R69, R21.reuse, R16, R69 ;  /* 0x0000001015457223 */ /* 0x040fe20000000045 */
[C---:B------:R-:W-:Y:S01]  /*0ec0*/  FFMA R80, R21.reuse, R17, R80 ;  /* 0x0000001115507223 */ /* 0x040fe20000000050 */
[C---:B------:R-:W-:Y:S01]  /*0ed0*/  FFMA R73, R21.reuse, R18, R73 ;  /* 0x0000001215497223 */ /* 0x040fe20000000049 */
[----:B------:R-:W0:Y:S01]  /*0ee0*/  LDS.128 R24, [R81+0x400] ;  /* 0x0004000051187984 */ /* 0x000e220000000c00 */
[-C--:B------:R-:W-:Y:S01]  /*0ef0*/  FFMA R82, R21, R19.reuse, R82 ;  /* 0x0000001315527223 */ /* 0x080fe20000000052 */
[CC--:B------:R-:W-:Y:S01]  /*0f00*/  FFMA R87, R22.reuse, R16.reuse, R87 ;  /* 0x0000001016577223 */ /* 0x0c0fe20000000057 */
[----:B------:R-:W-:Y:S01]  /*0f10*/  FFMA R68, R22, R19, R68 ;  /* 0x0000001316447223 */ /* 0x000fe20000000044 */
[----:B------:R-:W1:Y:S01]  /*0f20*/  LDS.128 R12, [R83+0x500] ;  /* 0x00050000530c7984 */ /* 0x000e620000000c00 */
[C---:B------:R-:W-:Y:S01]  /*0f30*/  FFMA R71, R23.reuse, R16, R71 ;  /* 0x0000001017477223 */ /* 0x040fe20000000047 */
[C---:B------:R-:W-:Y:S01]  /*0f40*/  FFMA R86, R23.reuse, R17, R86 ;  /* 0x0000001117567223 */ /* 0x040fe20000000056 */
[C---:B------:R-:W-:Y:S01]  /*0f50*/  FFMA R43, R23.reuse, R18, R43 ;  /* 0x00000012172b7223 */ /* 0x040fe2000000002b */
[----:B------:R-:W2:Y:S01]  /*0f60*/  LDS.128 R28, [R81+0x500] ;  /* 0x00050000511c7984 */ /* 0x000ea20000000c00 */
[----:B------:R-:W-:-:S03]  /*0f70*/  FFMA R0, R23, R19, R106 ;  /* 0x0000001317007223 */ /* 0x000fc6000000006a */
[----:B------:R-:W-:Y:S01]  /*0f80*/  LDS.128 R16, [R81+0x700] ;  /* 0x0007000051107984 */ /* 0x000fe20000000c00 */
[-C--:B0-----:R-:W-:Y:S01]  /*0f90*/  FFMA R3, R8, R24.reuse, R91 ;  /* 0x0000001808037223 */ /* 0x081fe2000000005b */
[-C--:B------:R-:W-:Y:S01]  /*0fa0*/  FFMA R6, R9, R24.reuse, R102 ;  /* 0x0000001809067223 */ /* 0x080fe20000000066 */
[-C--:B------:R-:W-:Y:S01]  /*0fb0*/  FFMA R5, R10, R24.reuse, R75 ;  /* 0x000000180a057223 */ /* 0x080fe2000000004b */
[-C--:B------:R-:W-:Y:S01]  /*0fc0*/  FFMA R38, R11, R24.reuse, R38 ;  /* 0x000000180b267223 */ /* 0x080fe20000000026 */
[-C--:B-1----:R-:W-:Y:S01]  /*0fd0*/  FFMA R39, R12, R24.reuse, R39 ;  /* 0x000000180c277223 */ /* 0x082fe20000000027 */
[-C--:B------:R-:W-:Y:S01]  /*0fe0*/  FFMA R34, R13, R24.reuse, R34 ;  /* 0x000000180d227223 */ /* 0x080fe20000000022 */
[-C--:B------:R-:W-:Y:S01]  /*0ff0*/  FFMA R55, R14, R24.reuse, R55 ;  /* 0x000000180e377223 */ /* 0x080fe20000000037 */
[----:B------:R-:W-:Y:S01]  /*1000*/  FFMA R2, R15, R24, R2 ;  /* 0x000000180f027223 */ /* 0x000fe20000000002 */
[C---:B------:R-:W-:Y:S01]  /*1010*/  FFMA R58, R8.reuse, R25, R58 ;  /* 0x00000019083a7223 */ /* 0x040fe2000000003a */
[C---:B------:R-:W-:Y:S01]  /*1020*/  FFMA R47, R8.reuse, R26, R89 ;  /* 0x0000001a082f7223 */ /* 0x040fe20000000059 */
[C---:B------:R-:W-:Y:S01]  /*1030*/  FFMA R48, R8.reuse, R27, R104 ;  /* 0x0000001b08307223 */ /* 0x040fe20000000068 */
[C---:B--2---:R-:W-:Y:S01]  /*1040*/  FFMA R59, R8.reuse, R28, R59 ;  /* 0x0000001c083b7223 */ /* 0x044fe2000000003b */
        /* <DEDUP_REMOVED lines=40> */
[----:B------:R-:W-:Y:S01]  /*12d0*/  FFMA R0, R15, R31, R0 ;  /* 0x0000001f0f007223 */ /* 0x000fe20000000000 */
[----:B------:R-:W0:Y:S01]  /*12e0*/  LDS.128 R8, [R83+0x600] ;  /* 0x0006000053087984 */ /* 0x000e220000000c00 */
[C---:B------:R-:W-:Y:S01]  /*12f0*/  FFMA R52, R12.reuse, R25, R52 ;  /* 0x000000190c347223 */ /* 0x040fe20000000034 */
[CC--:B------:R-:W-:Y:S01]  /*1300*/  FFMA R93, R12.reuse, R26.reuse, R93 ;  /* 0x0000001a0c5d7223 */ /* 0x0c0fe2000000005d */
[----:B------:R-:W-:Y:S01]  /*1310*/  FFMA R36, R12, R27, R36 ;  /* 0x0000001b0c247223 */ /* 0x000fe20000000024 */
[----:B------:R-:W1:Y:S01]  /*1320*/  LDS.128 R20, [R81+0x600] ;  /* 0x0006000051147984 */ /* 0x000e620000000c00 */
[C---:B------:R-:W-:Y:S01]  /*1330*/  FFMA R32, R13.reuse, R25, R32 ;  /* 0x000000190d207223 */ /* 0x040fe20000000020 */
[CC--:B------:R-:W-:Y:S01]  /*1340*/  FFMA R33, R13.reuse, R26.reuse, R33 ;  /* 0x0000001a0d217223 */ /* 0x0c0fe20000000021 */
[----:B------:R-:W-:Y:S01]  /*1350*/  FFMA R46, R13, R27, R46 ;  /* 0x0000001b0d2e7223 */ /* 0x000fe2000000002e */
[----:B------:R-:W2:Y:S01]  /*1360*/  LDS.128 R28, [R83+0x700] ;  /* 0x00070000531c7984 */ /* 0x000ea20000000c00 */
[C---:B------:R-:W-:Y:S01]  /*1370*/  FFMA R40, R14.reuse, R25, R40 ;  /* 0x000000190e287223 */ /* 0x040fe20000000028 */
[CC--:B------:R-:W-:Y:S01]  /*1380*/  FFMA R41, R14.reuse, R26.reuse, R41 ;  /* 0x0000001a0e297223 */ /* 0x0c0fe20000000029 */
[-C--:B------:R-:W-:Y:S01]  /*1390*/  FFMA R70, R14, R27.reuse, R70 ;  /* 0x0000001b0e467223 */ /* 0x080fe20000000046 */
[C---:B------:R-:W-:Y:S01]  /*13a0*/  FFMA R75, R15.reuse, R26, R88 ;  /* 0x0000001a0f4b7223 */ /* 0x040fe20000000058 */
[----:B------:R-:W-:-:S02]  /*13b0*/  FFMA R42, R15, R27, R42 ;  /* 0x0000001b0f2a7223 */ /* 0x000fc4000000002a */
[----:B------:R-:W-:Y:S01]  /*13c0*/  LDS.128 R12, [R83+0x800] ;  /* 0x00080000530c7984 */ /* 0x000fe20000000c00 */
[C---:B0-----:R-:W-:Y:S01]  /*13d0*/  FFMA R59, R8.reuse, R16, R59 ;  /* 0x00000010083b7223 */ /* 0x041fe2000000003b */
[C---:B------:R-:W-:Y:S01]  /*13e0*/  FFMA R54, R8.reuse, R17, R54 ;  /* 0x0000001108367223 */ /* 0x040fe20000000036 */
[C---:B------:R-:W-:Y:S01]  /*13f0*/  FFMA R57, R8.reuse, R18, R57 ;  /* 0x0000001208397223 */ /* 0x040fe20000000039 */
[C---:B------:R-:W-:Y:S01]  /*1400*/  FFMA R60, R8.reuse, R19, R60 ;  /* 0x00000013083c7223 */ /* 0x040fe2000000003c */
[-C--:B-1----:R-:W-:Y:S01]  /*1410*/  FFMA R3, R8, R20.reuse, R3 ;  /* 0x0000001408037223 */ /* 0x082fe20000000003 */
[-C--:B------:R-:W-:Y:S01]  /*1420*/  FFMA R6, R9, R20.reuse, R6 ;  /* 0x0000001409067223 */ /* 0x080fe20000000006 */
[-C--:B------:R-:W-:Y:S01]  /*1430*/  FFMA R5, R10, R20.reuse, R5 ;  /* 0x000000140a057223 */ /* 0x080fe20000000005 */
[-C--:B------:R-:W-:Y:S01]  /*1440*/  FFMA R38, R11, R20.reuse, R38 ;  /* 0x000000140b267223 */ /* 0x080fe20000000026 */
[-C--:B--2---:R-:W-:Y:S01]  /*1450*/  FFMA R39, R28, R20.reuse, R39 ;  /* 0x000000141c277223 */ /* 0x084fe20000000027 */
[-C--:B------:R-:W-:Y:S01]  /*1460*/  FFMA R34, R29, R20.reuse, R34 ;  /* 0x000000141d227223 */ /* 0x080fe20000000022 */
[-C--:B------:R-:W-:Y:S01]  /*1470*/  FFMA R55, R30, R20.reuse, R55 ;  /* 0x000000141e377223 */ /* 0x080fe20000000037 */
[----:B------:R-:W-:Y:S01]  /*1480*/  FFMA R2, R31, R20, R2 ;  /* 0x000000141f027223 */ /* 0x000fe20000000002 */
[C---:B------:R-:W-:Y:S01]  /*1490*/  FFMA R58, R8.reuse, R21, R58 ;  /* 0x00000015083a7223 */ /* 0x040fe2000000003a */
[CC--:B------:R-:W-:Y:S01]  /*14a0*/  FFMA R47, R8.reuse, R22.reuse, R47 ;  /* 0x00000016082f7223 */ /* 0x0c0fe2000000002f */
        /* <DEDUP_REMOVED lines=22> */
[-C--:B------:R-:W-:Y:S01]  /*1610*/  FFMA R20, R31, R21.reuse, R24 ;  /* 0x000000151f147223 */ /* 0x080fe20000000018 */
[----:B------:R-:W0:Y:S01]  /*1620*/  LDS.128 R8, [R81+0x800] ;  /* 0x0008000051087984 */ /* 0x000e220000000c00 */
[-C--:B------:R-:W-:Y:S01]  /*1630*/  FFMA R52, R28, R21.reuse, R52 ;  /* 0x000000151c347223 */ /* 0x080fe20000000034 */
[CC--:B------:R-:W-:Y:S01]  /*1640*/  FFMA R32, R29.reuse, R21.reuse, R32 ;  /* 0x000000151d207223 */ /* 0x0c0fe20000000020 */
[----:B------:R-:W-:Y:S01]  /*1650*/  FFMA R40, R30, R21, R40 ;  /* 0x000000151e287223 */ /* 0x000fe20000000028 */
[----:B------:R-:W1:Y:S01]  /*1660*/  LDS.128 R24, [R81+0x900] ;  /* 0x0009000051187984 */ /* 0x000e620000000c00 */
[-C--:B------:R-:W-:Y:S01]  /*1670*/  FFMA R93, R28, R22.reuse, R93 ;  /* 0x000000161c5d7223 */ /* 0x080fe2000000005d */
[-C--:B------:R-:W-:Y:S01]  /*1680*/  FFMA R33, R29, R22.reuse, R33 ;  /* 0x000000161d217223 */ /* 0x080fe20000000021 */
[-C--:B------:R-:W-:Y:S01]  /*1690*/  FFMA R41, R30, R22.reuse, R41 ;  /* 0x000000161e297223 */ /* 0x080fe20000000029 */
[----:B------:R-:W-:Y:S01]  /*16a0*/  FFMA R21, R31, R22, R75 ;  /* 0x000000161f157223 */ /* 0x000fe2000000004b */
[-C--:B------:R-:W-:Y:S01]  /*16b0*/  FFMA R36, R28, R23.reuse, R36 ;  /* 0x000000171c247223 */ /* 0x080fe20000000024 */
[-C--:B------:R-:W-:Y:S01]  /*16c0*/  FFMA R46, R29, R23.reuse, R46 ;  /* 0x000000171d2e7223 */ /* 0x080fe2000000002e */
[-C--:B------:R-:W-:Y:S01]  /*16d0*/  FFMA R70, R30, R23.reuse, R70 ;  /* 0x000000171e467223 */ /* 0x080fe20000000046 */
        /* <DEDUP_REMOVED lines=16> */
[----:B------:R-:W-:-:S02]  /*17e0*/  FFMA R0, R31, R19, R0 ;  /* 0x000000131f007223 */ /* 0x000fc40000000000 */
[----:B------:R-:W2:Y:S04]  /*17f0*/  LDS.128 R28, [R83+0x900] ;  /* 0x00090000531c7984 */ /* 0x000ea80000000c00 */
[----:B------:R-:W-:Y:S01]  /*1800*/  LDS.128 R16, [R81+0xb00] ;  /* 0x000b000051107984 */ /* 0x000fe20000000c00 */
[C---:B0-----:R-:W-:Y:S01]  /*1810*/  FFMA R3, R12.reuse, R8, R3 ;  /* 0x000000080c037223 */ /* 0x041fe20000000003 */
[C---:B------:R-:W-:Y:S01]  /*1820*/  FFMA R58, R12.reuse, R9, R58 ;  /* 0x000000090c3a7223 */ /* 0x040fe2000000003a */
[C---:B------:R-:W-:Y:S01]  /*1830*/  FFMA R47, R12.reuse, R10, R47 ;  /* 0x0000000a0c2f7223 */ /* 0x040fe2000000002f */
[C---:B------:R-:W-:Y:S01]  /*1840*/  FFMA R48, R12.reuse, R11, R48 ;  /* 0x0000000b0c307223 */ /* 0x040fe20000000030 */
[C---:B-1----:R-:W-:Y:S01]  /*1850*/  FFMA R59, R12.reuse, R24, R59 ;  /* 0x000000180c3b7223 */ /* 0x042fe2000000003b */
        /* <DEDUP_REMOVED lines=12> */
[----:B------:R-:W0:Y:S01]  /*1920*/  LDC.64 R12, c[0x0][0x380] ;  /* 0x0000e000ff0c7b82 */ /* 0x000e220000000a00 */
        /* <DEDUP_REMOVED lines=22> */
[----:B------:R-:W-:Y:S01]  /*1a90*/  FFMA R33, R29, R10, R33 ;  /* 0x0000000a1d217223 */ /* 0x000fe20000000021 */
[----:B0-----:R-:W-:-:S04]  /*1aa0*/  IMAD.WIDE R12, R79, 0x4, R12 ;  /* 0x000000044f0c7825 */ /* 0x001fc800078e020c */
[C---:B------:R-:W-:Y:S01]  /*1ab0*/  FFMA R46, R29.reuse, R11, R46 ;  /* 0x0000000b1d2e7223 */ /* 0x040fe2000000002e */
[C---:B------:R-:W-:Y:S01]  /*1ac0*/  FFMA R69, R29.reuse, R24, R69 ;  /* 0x000000181d457223 */ /* 0x040fe20000000045 */
[C---:B------:R-:W-:Y:S01]  /*1ad0*/  FFMA R80, R29.reuse, R25, R80 ;  /* 0x000000191d507223 */ /* 0x040fe20000000050 */
[CC--:B------:R-:W-:Y:S01]  /*1ae0*/  FFMA R73, R29.reuse, R26.reuse, R73 ;  /* 0x0000001a1d497223 */ /* 0x0c0fe20000000049 */
[----:B------:R-:W-:Y:S01]  /*1af0*/  FFMA R82, R29, R27, R82 ;  /* 0x0000001b1d527223 */ /* 0x000fe20000000052 */
        /* <DEDUP_REMOVED lines=19> */
[----:B------:R0:W2:Y:S01]  /*1c30*/  LDG.E.128.CONSTANT R40, desc[UR12][R12.64] ;  /* 0x0000000c0c287981 */ /* 0x0000a2000c1e9d00 */
[----:B------:R-:W1:Y:S03]  /*1c40*/  LDCU UR9, c[0x0][0x360] ;  /* 0x00006c00ff0977ac */ /* 0x000e660008000800 */
[----:B------:R-:W-:Y:S04]  /*1c50*/  LDS.128 R8, [R81+0xa00] ;  /* 0x000a000051087984 */ /* 0x000fe80000000c00 */
[----:B------:R-:W3:Y:S04]  /*1c60*/  LDS.128 R24, [R83+0xb00] ;  /* 0x000b000053187984 */ /* 0x000ee80000000c00 */
[----:B0-----:R-:W0:Y:S01]  /*1c70*/  LDS.128 R12, [R83+0xa00] ;  /* 0x000a0000530c7984 */ /* 0x001e220000000c00 */
[C---:B---3--:R-:W-:Y:S01]  /*1c80*/  FFMA R39, R24.reuse, R8, R39 ;  /* 0x0000000818277223 */ /* 0x048fe20000000027 */
[C---:B------:R-:W-:Y:S01]  /*1c90*/  FFMA R52, R24.reuse, R9, R52 ;  /* 0x0000000918347223 */ /* 0x040fe20000000034 */
[C---:B------:R-:W-:Y:S01]  /*1ca0*/  FFMA R93, R24.reuse, R10, R93 ;  /* 0x0000000a185d7223 */ /* 0x040fe2000000005d */
[C---:B------:R-:W-:Y:S01]  /*1cb0*/  FFMA R36, R24.reuse, R11, R36 ;  /* 0x0000000b18247223 */ /* 0x040fe20000000024 */
[C---:B------:R-:W-:Y:S01]  /*1cc0*/  FFMA R37, R24.reuse, R16, R37 ;  /* 0x0000001018257223 */ /* 0x040fe20000000025 */
[C---:B------:R-:W-:Y:S01]  /*1cd0*/  FFMA R74, R24.reuse, R17, R74 ;  /* 0x00000011184a7223 */ /* 0x040fe2000000004a */
[C---:B------:R-:W-:Y:S01]  /*1ce0*/  FFMA R35, R24.reuse, R18, R35 ;  /* 0x0000001218237223 */ /* 0x040fe20000000023 */
[----:B------:R-:W-:Y:S01]  /*1cf0*/  FFMA R76, R24, R19, R76 ;  /* 0x00000013184c7223 */ /* 0x000fe2000000004c */
[C---:B0-----:R-:W-:Y:S01]  /*1d00*/  FFMA R3, R12.reuse, R8, R3 ;  /* 0x000000080c037223 */ /* 0x041fe20000000003 */
        /* <DEDUP_REMOVED lines=42> */
[CC--:B------:R-:W-:Y:S01]  /*1fb0*/  FFMA R28, R26.reuse, R9.reuse, R28 ;  /* 0x000000091a1c7223 */ /* 0x0c0fe2000000001c */
[C---:B------:R-:W-:Y:S01]  /*1fc0*/  FFMA R29, R26.reuse, R10, R29 ;  /* 0x0000000a1a1d7223 */ /* 0x040fe2000000001d */
[C---:B------:R-:W-:Y:S01]  /*1fd0*/  FFMA R2, R27.reuse, R8, R2 ;  /* 0x000000081b027223 */ /* 0x040fe20000000002 */
[C---:B------:R-:W-:Y:S01]  /*1fe0*/  FFMA R20, R27.reuse, R9, R20 ;  /* 0x000000091b147223 */ /* 0x040fe20000000014 */
[C---:B------:R-:W-:Y:S01]  /*1ff0*/  FFMA R21, R27.reuse, R10, R21 ;  /* 0x0000000a1b157223 */ /* 0x040fe20000000015 */
[C---:B------:R-:W-:Y:S01]  /*2000*/  FFMA R22, R27.reuse, R11, R22 ;  /* 0x0000000b1b167223 */ /* 0x040fe20000000016 */
[----:B------:R-:W-:Y:S01]  /*2010*/  LDS.128 R68, [R83+0xc00] ;  /* 0x000c000053447984 */ /* 0x000fe20000000c00 */
[C---:B------:R-:W-:Y:S01]  /*2020*/  FFMA R75, R27.reuse, R18, R88 ;  /* 0x000000121b4b7223 */ /* 0x040fe20000000058 */
[C---:B------:R-:W-:Y:S01]  /*2030*/  FFMA R0, R27.reuse, R19, R0 ;  /* 0x000000131b007223 */ /* 0x040fe20000000000 */
[C---:B------:R-:W-:Y:S01]  /*2040*/  FFMA R87, R26.reuse, R16, R87 ;  /* 0x000000101a577223 */ /* 0x040fe20000000057 */
[----:B------:R-:W0:Y:S01]  /*2050*/  LDS.128 R12, [R81+0xc00] ;  /* 0x000c0000510c7984 */ /* 0x000e220000000c00 */
[CC--:B------:R-:W-:Y:S01]  /*2060*/  FFMA R92, R26.reuse, R17.reuse, R92 ;  /* 0x000000111a5c7223 */ /* 0x0c0fe2000000005c */
[----:B------:R-:W-:Y:S01]  /*2070*/  FFMA R85, R26, R18, R85 ;  /* 0x000000121a557223 */ /* 0x000fe20000000055 */
[C---:B------:R-:W-:Y:S01]  /*2080*/  FFMA R23, R27.reuse, R16, R23 ;  /* 0x000000101b177223 */ /* 0x040fe20000000017 */
[----:B------:R-:W3:Y:S01]  /*2090*/  LDS.128 R8, [R81+0xd00] ;  /* 0x000d000051087984 */ /* 0x000ee20000000c00 */
[----:B------:R-:W-:-:S03]  /*20a0*/  FFMA R86, R27, R17, R86 ;  /* 0x000000111b567223 */ /* 0x000fc60000000056 */
[----:B------:R-:W4:Y:S01]  /*20b0*/  LDS.128 R88, [R83+0xd00] ;  /* 0x000d000053587984 */ /* 0x000f220000000c00 */
[-C--:B0-----:R-:W-:Y:S01]  /*20c0*/  FFMA R19, R68, R13.reuse, R58 ;  /* 0x0000000d44137223 */ /* 0x081fe2000000003a */
[C---:B------:R-:W-:Y:S01]  /*20d0*/  FFMA R5, R70.reuse, R12, R5 ;  /* 0x0000000c46057223 */ /* 0x040fe20000000005 */
[C---:B------:R-:W-:Y:S01]  /*20e0*/  FFMA R17, R70.reuse, R13, R98 ;  /* 0x0000000d46117223 */ /* 0x040fe20000000062 */
[C---:B------:R-:W-:Y:S01]  /*20f0*/  FFMA R45, R70.reuse, R14, R45 ;  /* 0x0000000e462d7223 */ /* 0x040fe2000000002d */
[CC--:B---3--:R-:W-:Y:S01]  /*2100*/  FFMA R58, R69.reuse, R8.reuse, R49 ;  /* 0x00000008453a7223 */ /* 0x0c8fe20000000031 */
[C---:B------:R-:W-:Y:S01]  /*2110*/  FFMA R49, R70.reuse, R15, R84 ;  /* 0x0000000f46317223 */ /* 0x040fe20000000054 */
[C---:B------:R-:W-:Y:S01]  /*2120*/  FFMA R65, R70.reuse, R8, R65 ;  /* 0x0000000846417223 */ /* 0x040fe20000000041 */
[C---:B------:R-:W-:Y:S01]  /*2130*/  FFMA R62, R70.reuse, R9, R62 ;  /* 0x00000009463e7223 */ /* 0x040fe2000000003e */
[----:B------:R-:W-:Y:S01]  /*2140*/  FFMA R63, R70, R10, R63 ;  /* 0x0000000a463f7223 */ /* 0x000fe2000000003f */
[----:B------:R-:W-:Y:S01]  /*2150*/  FFMA R55, R68, R15, R48 ;  /* 0x0000000f44377223 */ /* 0x000fe20000000030 */
[----:B------:R-:W-:Y:S01]  /*2160*/  FFMA R70, R70, R11, R78 ;  /* 0x0000000b46467223 */ /* 0x000fe2000000004e */
[-C--:B------:R-:W-:Y:S01]  /*2170*/  FFMA R48, R69, R14.reuse, R95 ;  /* 0x0000000e45307223 */ /* 0x080fe2000000005f */
[----:B------:R-:W-:Y:S01]  /*2180*/  FFMA R16, R71, R14, R53 ;  /* 0x0000000e47107223 */ /* 0x000fe20000000035 */
[C---:B----4-:R-:W-:Y:S01]  /*2190*/  FFMA R34, R89.reuse, R12, R34 ;  /* 0x0000000c59227223 */ /* 0x050fe20000000022 */
        /* <DEDUP_REMOVED lines=20> */
[C---:B------:R-:W-:Y:S01]  /*22e0*/  FFMA R3, R68.reuse, R12, R3 ;  /* 0x0000000c44037223 */ /* 0x040fe20000000003 */
[C---:B------:R-:W-:Y:S01]  /*22f0*/  FFMA R47, R68.reuse, R14, R47 ;  /* 0x0000000e442f7223 */ /* 0x040fe2000000002f */
[C---:B------:R-:W-:Y:S01]  /*2300*/  FFMA R59, R68.reuse, R8, R59 ;  /* 0x00000008443b7223 */ /* 0x040fe2000000003b */
[----:B------:R-:W0:Y:S01]  /*2310*/  LDS.128 R20, [R83+0xe00] ;  /* 0x000e000053147984 */ /* 0x000e220000000c00 */
[C---:B------:R-:W-:Y:S01]  /*2320*/  FFMA R54, R68.reuse, R9, R54 ;  /* 0x0000000944367223 */ /* 0x040fe20000000036 */
[C---:B------:R-:W-:Y:S01]  /*2330*/  FFMA R57, R68.reuse, R10, R57 ;  /* 0x0000000a44397223 */ /* 0x040fe20000000039 */
[----:B------:R-:W-:Y:S01]  /*2340*/  FFMA R60, R68, R11, R60 ;  /* 0x0000000b443c7223 */ /* 0x000fe2000000003c */
[----:B------:R-:W3:Y:S01]  /*2350*/  LDS.128 R28, [R83+0xf00] ;  /* 0x000f0000531c7984 */ /* 0x000ee20000000c00 */
[----:B------:R-:W-:Y:S01]  /*2360*/  FFMA R68, R71, R8, R51 ;  /* 0x0000000847447223 */ /* 0x000fe20000000033 */
[-C--:B------:R-:W-:Y:S01]  /*2370*/  FFMA R50, R69, R15.reuse, R50 ;  /* 0x0000000f45327223 */ /* 0x080fe20000000032 */
[CC--:B------:R-:W-:Y:S01]  /*2380*/  FFMA R44, R71.reuse, R15.reuse, R44 ;  /* 0x0000000f472c7223 */ /* 0x0c0fe2000000002c */
[C---:B------:R-:W-:Y:S01]  /*2390*/  FFMA R93, R88.reuse, R14, R93 ;  /* 0x0000000e585d7223 */ /* 0x040fe2000000005d */
[C---:B------:R-:W-:Y:S01]  /*23a0*/  FFMA R51, R88.reuse, R15, R36 ;  /* 0x0000000f58337223 */ /* 0x040fe20000000024 */
[C---:B------:R-:W-:Y:S01]  /*23b0*/  FFMA R38, R71.reuse, R12, R38 ;  /* 0x0000000c47267223 */ /* 0x040fe20000000026 */
[----:B------:R-:W4:Y:S01]  /*23c0*/  LDC.64 R14, c[0x0][0x388] ;  /* 0x0000e200ff0e7b82 */ /* 0x000f220000000a00 */
[C---:B------:R-:W-:Y:S01]  /*23d0*/  FFMA R94, R71.reuse, R13, R94 ;  /* 0x0000000d475e7223 */ /* 0x040fe2000000005e */
[C---:B------:R-:W-:Y:S01]  /*23e0*/  FFMA R66, R71.reuse, R9, R66 ;  /* 0x0000000947427223 */ /* 0x040fe20000000042 */
[C---:B------:R-:W-:Y:S01]  /*23f0*/  FFMA R67, R71.reuse, R10, R67 ;  /* 0x0000000a47437223 */ /* 0x040fe20000000043 */
[----:B------:R-:W-:Y:S01]  /*2400*/  FFMA R72, R71, R11, R72 ;  /* 0x0000000b47487223 */ /* 0x000fe20000000048 */
[----:B------:R-:W-:Y:S01]  /*2410*/  FFMA R71, R88, R8, R37 ;  /* 0x0000000858477223 */ /* 0x000fe20000000025 */
[----:B-1----:R-:W-:-:S02]  /*2420*/  IMAD R8, R4, UR9, R7 ;  /* 0x0000000904087c24 */ /* 0x002fc4000f8e0207 */
        /* <DEDUP_REMOVED lines=9> */
[-C--:B------:R-:W-:Y:S01]  /*24c0*/  FFMA R76, R88, R11.reuse, R76 ;  /* 0x0000000b584c7223 */ /* 0x080fe2000000004c */
[C---:B------:R-:W-:Y:S01]  /*24d0*/  FFMA R88, R91.reuse, R11, R0 ;  /* 0x0000000b5b587223 */ /* 0x040fe20000000000 */
[----:B------:R-:W-:Y:S01]  /*24e0*/  SHF.L.U32 R0, R8, 0xb, RZ ;  /* 0x0000000b08007819 */ /* 0x000fe200000006ff */
[C---:B------:R-:W-:Y:S01]  /*24f0*/  FFMA R86, R91.reuse, R9, R86 ;  /* 0x000000095b567223 */ /* 0x040fe20000000056 */
[C---:B------:R-:W-:Y:S01]  /*2500*/  FFMA R12, R91.reuse, R12, R2 ;  /* 0x0000000c5b0c7223 */ /* 0x040fe20000000002 */
[----:B------:R-:W-:Y:S01]  /*2510*/  MOV R9, UR8 ;  /* 0x0000000800097c02 */ /* 0x000fe20008000f00 */
[----:B------:R-:W-:Y:S01]  /*2520*/  FFMA R75, R91, R10, R75 ;  /* 0x0000000a5b4b7223 */ /* 0x000fe2000000004b */
[----:B------:R-:W-:Y:S01]  /*2530*/  LOP3.LUT R0, R0, 0x800, RZ, 0xc0, !PT ;  /* 0x0000080000007812 */ /* 0x000fe200078ec0ff */
[----:B----4-:R-:W-:Y:S01]  /*2540*/  IMAD.WIDE R36, R77, 0x4, R14 ;  /* 0x000000044d247825 */ /* 0x010fe200078e020e */
[----:B------:R-:W-:-:S02]  /*2550*/  SHF.L.U32 R2, R8, 0x1, RZ ;  /* 0x0000000108027819 */ /* 0x000fc400000006ff */
[----:B------:R-:W-:Y:S02]  /*2560*/  IADD3 R0, PT, PT, R0, UR5, R9 ;  /* 0x0000000500007c10 */ /* 0x000fe4000fffe009 */
[----:B------:R-:W-:Y:S01]  /*2570*/  LOP3.LUT R9, R2, 0xfffffffc, RZ, 0xc0, !PT ;  /* 0xfffffffc02097812 */ /* 0x000fe200078ec0ff */
[-C--:B0-----:R-:W-:Y:S01]  /*2580*/  FFMA R11, R20, R24.reuse, R3 ;  /* 0x00000018140b7223 */ /* 0x081fe20000000003 */
[-C--:B------:R-:W-:Y:S02]  /*2590*/  FFMA R6, R21, R24.reuse, R6 ;  /* 0x0000001815067223 */ /* 0x080fe40000000006 */
[----:B------:R-:W-:Y:S01]  /*25a0*/  IADD3 R10, PT, PT, R0, R9, RZ ;  /* 0x00000009000a7210 */ /* 0x000fe20007ffe0ff */
[-C--:B------:R-:W-:Y:S01]  /*25b0*/  FFMA R0, R23, R24.reuse, R38 ;  /* 0x0000001817007223 */ /* 0x080fe20000000026 */
[-C--:B---3--:R-:W-:Y:S01]  /*25c0*/  FFMA R3, R28, R24.reuse, R39 ;  /* 0x000000181c037223 */ /* 0x088fe20000000027 */
[-C--:B------:R-:W-:Y:S01]  /*25d0*/  FFMA R9, R22, R24.reuse, R5 ;  /* 0x0000001816097223 */ /* 0x080fe20000000005 */
[----:B------:R-:W3:Y:S01]  /*25e0*/  LDG.E.128.CONSTANT R36, desc[UR12][R36.64] ;  /* 0x0000000c24247981 */ /* 0x000ee2000c1e9d00 */
[-C--:B------:R-:W-:Y:S01]  /*25f0*/  FFMA R2, R29, R24.reuse, R34 ;  /* 0x000000181d027223 */ /* 0x080fe20000000022 */
[-C--:B------:R-:W-:Y:S01]  /*2600*/  FFMA R5, R30, R24.reuse, R33 ;  /* 0x000000181e057223 */ /* 0x080fe20000000021 */
[----:B------:R-:W-:Y:S01]  /*2610*/  FFMA R12, R31, R24, R12 ;  /* 0x000000181f0c7223 */ /* 0x000fe2000000000c */
[----:B------:R-:W0:Y:S01]  /*2620*/  LDS.128 R32, [R81+0xf00] ;  /* 0x000f000051207984 */ /* 0x000e220000000c00 */
[----:B------:R-:W-:-:S04]  /*2630*/  SHF.L.U32 R8, R8, 0x4, RZ ;  /* 0x0000000408087819 */ /* 0x000fc800000006ff */
[C---:B------:R-:W-:Y:S02]  /*2640*/  LOP3.LUT R24, R8.reuse, 0xfffffe00, RZ, 0xc0, !PT ;  /* 0xfffffe0008187812 */ /* 0x040fe400078ec0ff */
[----:B------:R-:W-:Y:S01]  /*2650*/  LOP3.LUT R13, R8, 0x1f0, RZ, 0xc0, !PT ;  /* 0x000001f0080d7812 */ /* 0x000fe200078ec0ff */
[----:B------:R-:W-:Y:S02]  /*2660*/  FFMA R8, R23, R25, R94 ;  /* 0x0000001917087223 */ /* 0x000fe4000000005e */
[----:B------:R-:W1:Y:S01]  /*2670*/  LDC R94, c[0x0][0x39c] ;  /* 0x0000e700ff5e7b82 */ /* 0x000e620000000800 */
[----:B------:R-:W-:Y:S01]  /*2680*/  IADD3 R24, PT, PT, R13, UR6, R24 ;  /* 0x000000060d187c10 */ /* 0x000fe2000fffe018 */
[----:B------:R-:W-:-:S04]  /*2690*/  UIADD3 UR7, UPT, UPT, UR7, 0x1, URZ ;  /* 0x0000000107077890 */ /* 0x000fc8000fffe0ff */
[----:B------:R-:W-:Y:S01]  /*26a0*/  UISETP.NE.AND UP0, UPT, UR7, -0x1, UPT ;  /* 0xffffffff0700788c */ /* 0x000fe2000bf05270 */
        /* <DEDUP_REMOVED lines=17> */
[----:B------:R-:W-:-:S02]  /*27c0*/  IADD3 R79, PT, PT, R79, 0x8, RZ ;  /* 0x000000084f4f7810 */ /* 0x000fc40007ffe0ff */
[----:B-1----:R-:W-:Y:S01]  /*27d0*/  LEA R77, R94, R77, 0x3 ;  /* 0x0000004d5e4d7211 */ /* 0x002fe200078e18ff */
[----:B0-----:R-:W-:Y:S01]  /*27e0*/  FFMA R59, R20, R32, R59 ;  /* 0x00000020143b7223 */ /* 0x001fe2000000003b */
[----:B--2---:R0:W-:Y:S04]  /*27f0*/  STS [R10], R40 ;  /* 0x000000280a007388 */ /* 0x0041e80000000800 */
[----:B------:R1:W-:Y:S04]  /*2800*/  STS [R10+0x200], R41 ;  /* 0x000200290a007388 */ /* 0x0003e80000000800 */
[----:B------:R2:W-:Y:S04]  /*2810*/  STS [R10+0x400], R42 ;  /* 0x0004002a0a007388 */ /* 0x0005e80000000800 */
[----:B------:R4:W-:Y:S01]  /*2820*/  STS [R10+0x600], R43 ;  /* 0x0006002b0a007388 */ /* 0x0009e20000000800 */
[----:B0-----:R-:W-:Y:S01]  /*2830*/  FFMA R40, R31, R25, R104 ;  /* 0x000000191f287223 */ /* 0x001fe20000000068 */
[----:B-1----:R-:W-:Y:S01]  /*2840*/  FFMA R41, R28, R26, R93 ;  /* 0x0000001a1c297223 */ /* 0x002fe2000000005d */
[C---:B------:R-:W-:Y:S01]  /*2850*/  FFMA R54, R20.reuse, R33, R54 ;  /* 0x0000002114367223 */ /* 0x040fe20000000036 */
[C---:B------:R-:W-:Y:S01]  /*2860*/  FFMA R57, R20.reuse, R34, R57 ;  /* 0x0000002214397223 */ /* 0x040fe20000000039 */
[----:B------:R-:W-:Y:S01]  /*2870*/  FFMA R60, R20, R35, R60 ;  /* 0x00000023143c7223 */ /* 0x000fe2000000003c */
[-C--:B--2---:R-:W-:Y:S01]  /*2880*/  FFMA R42, R21, R26.reuse, R48 ;  /* 0x0000001a152a7223 */ /* 0x084fe20000000030 */
[----:B------:R-:W-:Y:S01]  /*2890*/  FFMA R48, R31, R26, R102 ;  /* 0x0000001a1f307223 */ /* 0x000fe20000000066 */
[C---:B------:R-:W-:Y:S01]  /*28a0*/  FFMA R58, R21.reuse, R32, R58 ;  /* 0x00000020153a7223 */ /* 0x040fe2000000003a */
[----:B------:R-:W-:Y:S01]  /*28b0*/  FFMA R56, R21, R33, R56 ;  /* 0x0000002115387223 */ /* 0x000fe20000000038 */
[----:B----4-:R-:W-:Y:S01]  /*28c0*/  FFMA R10, R29, R25, R98 ;  /* 0x000000191d0a7223 */ /* 0x010fe20000000062 */
[----:B------:R-:W-:Y:S01]  /*28d0*/  FFMA R43, R30, R26, R89 ;  /* 0x0000001a1e2b7223 */ /* 0x000fe20000000059 */
        /* <DEDUP_REMOVED lines=22> */
[----:B---3--:R0:W-:Y:S02]  /*2a40*/  STS.128 [R24+UR8], R36 ;  /* 0x0000002418007988 */ /* 0x0081e40008000c08 */
[C---:B0-----:R-:W-:Y:S01]  /*2a50*/  FFMA R37, R30.reuse, R32, R87 ;  /* 0x000000201e257223 */ /* 0x041fe20000000057 */
[C---:B------:R-:W-:Y:S01]  /*2a60*/  FFMA R36, R30.reuse, R33, R92 ;  /* 0x000000211e247223 */ /* 0x040fe2000000005c */
[C---:B------:R-:W-:Y:S01]  /*2a70*/  FFMA R39, R30.reuse, R34, R85 ;  /* 0x000000221e277223 */ /* 0x040fe20000000055 */
[----:B------:R-:W-:Y:S01]  /*2a80*/  FFMA R38, R30, R35, R90 ;  /* 0x000000231e267223 */ /* 0x000fe2000000005a */
[----:B------:R-:W-:Y:S06]  /*2a90*/  BAR.SYNC.DEFER_BLOCKING 0x0 ;  /* 0x0000000000007b1d */ /* 0x000fec0000010000 */
[----:B------:R-:W-:Y:S05]  /*2aa0*/  BRA.U UP0, `(.L_x_1) ;  /* 0xffffffd900c87547 */ /* 0x000fea000b83ffff */
.L_x_0:
[----:B------:R-:W-:Y:S02]  /*2ab0*/  LEA R79, R4, UR5, 0x4 ;  /* 0x00000005044f7c11 */ /* 0x000fe4000f8e20ff */
[----:B------:R-:W-:-:S03]  /*2ac0*/  LEA R77, R7, UR6, 0x4 ;  /* 0x00000006074d7c11 */ /* 0x000fc6000f8e20ff */
[----:B------:R-:W-:Y:S04]  /*2ad0*/  LDS.128 R20, [R79+0x1000] ;  /* 0x001000004f147984 */ /* 0x000fe80000000c00 */
[----:B------:R-:W0:Y:S04]  /*2ae0*/  LDS.128 R24, [R77+0x1000] ;  /* 0x001000004d187984 */ /* 0x000e280000000c00 */
[----:B------:R-:W1:Y:S04]  /*2af0*/  LDS.128 R28, [R79+0x1100] ;  /* 0x001100004f1c7984 */ /* 0x000e680000000c00 */
[----:B------:R-:W2:Y:S01]  /*2b00*/  LDS.128 R32, [R77+0x1100] ;  /* 0x001100004d207984 */ /* 0x000ea20000000c00 */
[-C--:B0-----:R-:W-:Y:S01]  /*2b10*/  FFMA R96, R23, R24.reuse, R0 ;  /* 0x0000001817607223 */ /* 0x081fe20000000000 */
[----:B------:R-:W-:Y:S01]  /*2b20*/  FFMA R108, R21, R24, R6 ;  /* 0x00000018156c7223 */ /* 0x000fe20000000006 */
[C---:B------:R-:W-:Y:S01]  /*2b30*/  FFMA R87, R20.reuse, R26, R47 ;  /* 0x0000001a14577223 */ /* 0x040fe2000000002f */
[-C--:B------:R-:W-:Y:S01]  /*2b40*/  FFMA R95, R20, R24.reuse, R11 ;  /* 0x00000018145f7223 */ /* 0x080fe2000000000b */
[-C--:B-1----:R-:W-:Y:S01]  /*2b50*/  FFMA R0, R29, R24.reuse, R2 ;  /* 0x000000181d007223 */ /* 0x082fe20000000002 */
        /* <DEDUP_REMOVED lines=15> */
[----:B------:R-:W-:Y:S01]  /*2c50*/  FFMA R114, R23, R27, R44 ;  /* 0x0000001b17727223 */ /* 0x000fe2000000002c */
[----:B------:R-:W-:Y:S01]  /*2c60*/  LDS.128 R8, [R79+0x1200] ;  /* 0x001200004f087984 */ /* 0x000fe20000000c00 */
[-C--:B------:R-:W-:Y:S01]  /*2c70*/  FFMA R3, R28, R24.reuse, R3 ;  /* 0x000000181c037223 */ /* 0x080fe20000000003 */
[C---:B------:R-:W-:Y:S01]  /*2c80*/  FFMA R5, R30.reuse, R24, R5 ;  /* 0x000000181e057223 */ /* 0x040fe20000000005 */
[----:B------:R-:W-:Y:S01]  /*2c90*/  FFMA R40, R31, R25, R40 ;  /* 0x000000191f287223 */ /* 0x000fe20000000028 */
[----:B------:R-:W0:Y:S01]  /*2ca0*/  LDS.128 R12, [R77+0x1200] ;  /* 0x001200004d0c7984 */ /* 0x000e220000000c00 */
        /* <DEDUP_REMOVED lines=8> */
[----:B------:R-:W1:Y:S01]  /*2d30*/  LDS.128 R16, [R77+0x1300] ;  /* 0x001300004d107984 */ /* 0x000e620000000c00 */
[CC--:B--2---:R-:W-:Y:S01]  /*2d40*/  FFMA R89, R21.reuse, R32.reuse, R58 ;  /* 0x0000002015597223 */ /* 0x0c4fe2000000003a */
[C---:B------:R-:W-:Y:S01]  /*2d50*/  FFMA R49, R20.reuse, R32, R59 ;  /* 0x0000002014317223 */ /* 0x040fe2000000003b */
[CC--:B------:R-:W-:Y:S01]  /*2d60*/  FFMA R50, R20.reuse, R33.reuse, R54 ;  /* 0x0000002114327223 */ /* 0x0c0fe20000000036 */
[----:B------:R-:W2:Y:S01]  /*2d70*/  LDS.128 R24, [R79+0x1300] ;  /* 0x001300004f187984 */ /* 0x000ea20000000c00 */
[CC--:B------:R-:W-:Y:S01]  /*2d80*/  FFMA R93, R20.reuse, R34.reuse, R57 ;  /* 0x00000022145d7223 */ /* 0x0c0fe20000000039 */
[C---:B------:R-:W-:Y:S01]  /*2d90*/  FFMA R58, R21.reuse, R33, R56 ;  /* 0x00000021153a7223 */ /* 0x040fe20000000038 */
[-C--:B------:R-:W-:Y:S01]  /*2da0*/  FFMA R110, R20, R35.reuse, R60 ;  /* 0x00000023146e7223 */ /* 0x080fe2000000003c */
[C---:B------:R-:W-:Y:S01]  /*2db0*/  FFMA R101, R21.reuse, R34, R61 ;  /* 0x0000002215657223 */ /* 0x040fe2000000003d */
[-C--:B------:R-:W-:Y:S01]  /*2dc0*/  FFMA R64, R21, R35.reuse, R64 ;  /* 0x0000002315407223 */ /* 0x080fe20000000040 */
        /* <DEDUP_REMOVED lines=8> */
[C---:B------:R-:W-:Y:S01]  /*2e50*/  FFMA R65, R28.reuse, R32, R71 ;  /* 0x000000201c417223 */ /* 0x040fe20000000047 */
[C---:B------:R-:W-:Y:S01]  /*2e60*/  FFMA R70, R28.reuse, R33, R74 ;  /* 0x000000211c467223 */ /* 0x040fe2000000004a */
[C---:B------:R-:W-:Y:S01]  /*2e70*/  FFMA R63, R28.reuse, R34, R69 ;  /* 0x000000221c3f7223 */ /* 0x040fe20000000045 */
[----:B------:R-:W-:Y:S01]  /*2e80*/  FFMA R66, R28, R35, R76 ;  /* 0x000000231c427223 */ /* 0x000fe2000000004c */
[C---:B------:R-:W-:Y:S01]  /*2e90*/  FFMA R23, R30.reuse, R32, R37 ;  /* 0x000000201e177223 */ /* 0x040fe20000000025 */
[CC--:B------:R-:W-:Y:S01]  /*2ea0*/  FFMA R20, R30.reuse, R33.reuse, R36 ;  /* 0x000000211e147223 */ /* 0x0c0fe20000000024 */
[C---:B------:R-:W-:Y:S01]  /*2eb0*/  FFMA R21, R30.reuse, R34, R39 ;  /* 0x000000221e157223 */ /* 0x040fe20000000027 */
[C---:B------:R-:W-:Y:S01]  /*2ec0*/  FFMA R99, R29.reuse, R32, R78 ;  /* 0x000000201d637223 */ /* 0x040fe2000000004e */
[C---:B------:R-:W-:Y:S01]  /*2ed0*/  FFMA R22, R29.reuse, R33, R80 ;  /* 0x000000211d167223 */ /* 0x040fe20000000050 */
[CC--:B------:R-:W-:Y:S01]  /*2ee0*/  FFMA R28, R29.reuse, R35.reuse, R82 ;  /* 0x000000231d1c7223 */ /* 0x0c0fe20000000052 */
[----:B------:R-:W-:Y:S01]  /*2ef0*/  FFMA R30, R30, R35, R38 ;  /* 0x000000231e1e7223 */ /* 0x000fe20000000026 */
[----:B------:R-:W-:Y:S01]  /*2f00*/  FFMA R53, R29, R34, R73 ;  /* 0x000000221d357223 */ /* 0x000fe20000000049 */
[C---:B------:R-:W-:Y:S01]  /*2f10*/  FFMA R85, R31.reuse, R32, R84 ;  /* 0x000000201f557223 */ /* 0x040fe20000000054 */
[C---:B------:R-:W-:Y:S01]  /*2f20*/  FFMA R78, R31.reuse, R33, R86 ;  /* 0x000000211f4e7223 */ /* 0x040fe20000000056 */
[C---:B------:R-:W-:Y:S01]  /*2f30*/  FFMA R61, R31.reuse, R34, R75 ;  /* 0x000000221f3d7223 */ /* 0x040fe2000000004b */
[----:B------:R-:W-:Y:S01]  /*2f40*/  FFMA R68, R31, R35, R88 ;  /* 0x000000231f447223 */ /* 0x000fe20000000058 */
[CC--:B0-----:R-:W-:Y:S01]  /*2f50*/  FFMA R76, R8.reuse, R13.reuse, R102 ;  /* 0x0000000d084c7223 */ /* 0x0c1fe20000000066 */
[-C--:B------:R-:W-:Y:S01]  /*2f60*/  FFMA R51, R8, R14.reuse, R87 ;  /* 0x0000000e08337223 */ /* 0x080fe20000000057 */
[CC--:B------:R-:W-:Y:S01]  /*2f70*/  FFMA R82, R11.reuse, R13.reuse, R98 ;  /* 0x0000000d0b527223 */ /* 0x0c0fe20000000062 */
[----:B------:R-:W-:Y:S01]  /*2f80*/  FFMA R71, R11, R14, R83 ;  /* 0x0000000e0b477223 */ /* 0x000fe20000000053 */
[----:B------:R-:W-:Y:S01]  /*2f90*/  FFMA R38, R10, R13, R100 ;  /* 0x0000000d0a267223 */ /* 0x000fe20000000064 */
[----:B------:R-:W-:Y:S01]  /*2fa0*/  FFMA R95, R8, R12, R95 ;  /* 0x0000000c085f7223 */ /* 0x000fe2000000005f */
[C---:B-1----:R-:W-:Y:S01]  /*2fb0*/  FFMA R102, R9.reuse, R17, R58 ;  /* 0x0000001109667223 */ /* 0x042fe2000000003a */
[----:B------:R-:W-:Y:S01]  /*2fc0*/  FFMA R36, R9, R19, R64 ;  /* 0x0000001309247223 */ /* 0x000fe20000000040 */
        /* <DEDUP_REMOVED lines=10> */
[----:B------:R-:W-:Y:S01]  /*3070*/  FFMA R64, R25, R12, R0 ;  /* 0x0000000c19407223 */ /* 0x000fe20000000000 */
[C---:B------:R-:W-:Y:S01]  /*3080*/  FFMA R49, R8.reuse, R16, R49 ;  /* 0x0000001008317223 */ /* 0x040fe20000000031 */
[C---:B------:R-:W-:Y:S01]  /*3090*/  FFMA R50, R8.reuse, R17, R50 ;  /* 0x0000001108327223 */ /* 0x040fe20000000032 */
[C---:B------:R-:W-:Y:S01]  /*30a0*/  FFMA R93, R8.reuse, R18, R93 ;  /* 0x00000012085d7223 */ /* 0x040fe2000000005d */
[----:B------:R-:W-:Y:S01]  /*30b0*/  FFMA R110, R8, R19, R110 ;  /* 0x00000013086e7223 */ /* 0x000fe2000000006e */
[C---:B------:R-:W-:Y:S01]  /*30c0*/  FFMA R89, R9.reuse, R16, R89 ;  /* 0x0000001009597223 */ /* 0x040fe20000000059 */
        /* <DEDUP_REMOVED lines=20> */
[----:B------:R-:W-:Y:S01]  /*3210*/  FFMA R48, R8, R15, R48 ;  /* 0x0000000f08307223 */ /* 0x000fe20000000030 */
[C---:B------:R-:W-:Y:S01]  /*3220*/  FFMA R108, R9.reuse, R12, R108 ;  /* 0x0000000c096c7223 */ /* 0x040fe2000000006c */
[C---:B------:R-:W-:Y:S01]  /*3230*/  FFMA R106, R9.reuse, R13, R106 ;  /* 0x0000000d096a7223 */ /* 0x040fe2000000006a */
[----:B------:R-:W-:Y:S01]  /*3240*/  LDS.128 R20, [R77+0x1500] ;  /* 0x001500004d147984 */ /* 0x000fe20000000c00 */
[C---:B------:R-:W-:Y:S01]  /*3250*/  FFMA R91, R9.reuse, R14, R91 ;  /* 0x0000000e095b7223 */ /* 0x040fe2000000005b */
[-C--:B------:R-:W-:Y:S01]  /*3260*/  FFMA R104, R9, R15.reuse, R104 ;  /* 0x0000000f09687223 */ /* 0x080fe20000000068 */
[C---:B------:R-:W-:Y:S01]  /*3270*/  FFMA R37, R10.reuse, R12, R81 ;  /* 0x0000000c0a257223 */ /* 0x040fe20000000051 */
[----:B------:R-:W0:Y:S01]  /*3280*/  LDS.128 R16, [R79+0x1500] ;  /* 0x001500004f107984 */ /* 0x000e220000000c00 */
[C---:B------:R-:W-:Y:S01]  /*3290*/  FFMA R39, R10.reuse, R14, R97 ;  /* 0x0000000e0a277223 */ /* 0x040fe20000000061 */
[-C--:B------:R-:W-:Y:S01]  /*32a0*/  FFMA R100, R10, R15.reuse, R116 ;  /* 0x0000000f0a647223 */ /* 0x080fe20000000074 */
[C---:B------:R-:W-:Y:S01]  /*32b0*/  FFMA R96, R11.reuse, R12, R96 ;  /* 0x0000000c0b607223 */ /* 0x040fe20000000060 */
[----:B------:R-:W-:Y:S01]  /*32c0*/  FFMA R80, R11, R15, R114 ;  /* 0x0000000f0b507223 */ /* 0x000fe20000000072 */
[C---:B------:R-:W-:Y:S01]  /*32d0*/  FFMA R62, R25.reuse, R13, R90 ;  /* 0x0000000d193e7223 */ /* 0x040fe2000000005a */
[----:B------:R-:W1:Y:S01]  /*32e0*/  LDS.128 R8, [R79+0x1400] ;  /* 0x001400004f087984 */ /* 0x000e620000000c00 */
        /* <DEDUP_REMOVED lines=10> */
[----:B------:R-:W-:Y:S01]  /*3390*/  LDS.128 R12, [R79+0x1600] ;  /* 0x001600004f0c7984 */ /* 0x000fe20000000c00 */
        /* <DEDUP_REMOVED lines=16> */
[C---:B-1----:R-:W-:Y:S01]  /*34a0*/  FFMA R81, R8.reuse, R28, R95 ;  /* 0x0000001c08517223 */ /* 0x042fe2000000005f */
        /* <DEDUP_REMOVED lines=40> */
[----:B------:R-:W0:Y:S01]  /*3730*/  LDS.128 R32, [R77+0x1600] ;  /* 0x001600004d207984 */ /* 0x000e220000000c00 */
[C---:B------:R-:W-:Y:S01]  /*3740*/  FFMA R54, R19.reuse, R29, R54 ;  /* 0x0000001d13367223 */ /* 0x040fe20000000036 */
[C---:B------:R-:W-:Y:S01]  /*3750*/  FFMA R25, R18.reuse, R28, R25 ;  /* 0x0000001c12197223 */ /* 0x040fe20000000019 */
[C---:B------:R-:W-:Y:S01]  /*3760*/  FFMA R5, R18.reuse, R30, R5 ;  /* 0x0000001e12057223 */ /* 0x040fe20000000005 */
[----:B------:R-:W1:Y:S01]  /*3770*/  LDS.128 R8, [R77+0x1700] ;  /* 0x001700004d087984 */ /* 0x000e620000000c00 */
[-C--:B------:R-:W-:Y:S01]  /*3780*/  FFMA R6, R18, R31.reuse, R6 ;  /* 0x0000001f12067223 */ /* 0x080fe20000000006 */
        /* <DEDUP_REMOVED lines=8> */
[----:B------:R-:W-:Y:S01]  /*3810*/  FFMA R82, R15, R33, R82 ;  /* 0x000000210f527223 */ /* 0x000fe20000000052 */
[C---:B------:R-:W-:Y:S01]  /*3820*/  FFMA R81, R12.reuse, R32, R81 ;  /* 0x000000200c517223 */ /* 0x040fe20000000051 */
[C---:B------:R-:W-:Y:S01]  /*3830*/  FFMA R51, R12.reuse, R34, R51 ;  /* 0x000000220c337223 */ /* 0x040fe20000000033 */
[C---:B------:R-:W-:Y:S01]  /*3840*/  FFMA R48, R12.reuse, R35, R48 ;  /* 0x000000230c307223 */ /* 0x040fe20000000030 */
[----:B-1----:R-:W-:Y:S01]  /*3850*/  FFMA R49, R12, R8, R49 ;  /* 0x000000080c317223 */ /* 0x002fe20000000031 */
        /* <DEDUP_REMOVED lines=14> */
[CC--:B------:R-:W-:Y:S01]  /*3940*/  FFMA R27, R21.reuse, R10.reuse, R27 ;  /* 0x0000000a151b7223 */ /* 0x0c0fe2000000001b */
[----:B------:R-:W-:Y:S01]  /*3950*/  FFMA R20, R21, R11, R16 ;  /* 0x0000000b15147223 */ /* 0x000fe20000000010 */
[-C--:B------:R-:W-:Y:S01]  /*3960*/  FFMA R2, R22, R33.reuse, R2 ;  /* 0x0000002116027223 */ /* 0x080fe20000000002 */
        /* <DEDUP_REMOVED lines=33> */
[----:B------:R-:W-:Y:S01]  /*3b80*/  LDS.128 R12, [R77+0x1900] ;  /* 0x001900004d0c7984 */ /* 0x000fe20000000c00 */
[CC--:B------:R-:W-:Y:S01]  /*3b90*/  FFMA R25, R22.reuse, R32.reuse, R25 ;  /* 0x0000002016197223 */ /* 0x0c0fe20000000019 */
[CC--:B------:R-:W-:Y:S01]  /*3ba0*/  FFMA R6, R22.reuse, R35.reuse, R6 ;  /* 0x0000002316067223 */ /* 0x0c0fe20000000006 */
[C---:B------:R-:W-:Y:S01]  /*3bb0*/  FFMA R52, R23.reuse, R32, R52 ;  /* 0x0000002017347223 */ /* 0x040fe20000000034 */
[----:B------:R-:W0:Y:S01]  /*3bc0*/  LDS.128 R8, [R79+0x1900] ;  /* 0x001900004f087984 */ /* 0x000e220000000c00 */
[C---:B------:R-:W-:Y:S01]  /*3bd0*/  FFMA R60, R23.reuse, R35, R60 ;  /* 0x00000023173c7223 */ /* 0x040fe2000000003c */
[-C--:B------:R-:W-:Y:S01]  /*3be0*/  FFMA R5, R22, R34.reuse, R5 ;  /* 0x0000002216057223 */ /* 0x080fe20000000005 */
[----:B------:R-:W-:Y:S01]  /*3bf0*/  FFMA R53, R23, R34, R53 ;  /* 0x0000002217357223 */ /* 0x000fe20000000035 */
[----:B------:R-:W1:Y:S01]  /*3c00*/  LDS.128 R16, [R79+0x1800] ;  /* 0x001800004f107984 */ /* 0x000e620000000c00 */
        /* <DEDUP_REMOVED lines=61> */
[C---:B------:R-:W-:Y:S01]  /*3fe0*/  FFMA R5, R10.reuse, R30, R5 ;  /* 0x0000001e0a057223 */ /* 0x040fe20000000005 */
[----:B------:R-:W-:Y:S01]  /*3ff0*/  FFMA R6, R10, R31, R6 ;  /* 0x0000001f0a067223 */ /* 0x000fe20000000006 */
[C---:B------:R-:W-:Y:S01]  /*4000*/  FFMA R52, R11.reuse, R28, R52 ;  /* 0x0000001c0b347223 */ /* 0x040fe20000000034 */
[----:B------:R-:W2:Y:S01]  /*4010*/  LDS.128 R12, [R79+0x1b00] ;  /* 0x001b00004f0c7984 */ /* 0x000ea20000000c00 */
        /* <DEDUP_REMOVED lines=55> */
[----:B------:R-:W-:Y:S01]  /*4390*/  FFMA R12, R13, R19, R32 ;  /* 0x000000130d0c7223 */ /* 0x000fe20000000020 */
[----:B------:R-:W0:Y:S01]  /*43a0*/  LDS.128 R84, [R79+0x1c00] ;  /* 0x001c00004f547984 */ /* 0x000e220000000c00 */
[----:B------:R-:W-:Y:S01]  /*43b0*/  FFMA R96, R15, R96, R33 ;  /* 0x000000600f607223 */ /* 0x000fe20000000021 */
        /* <DEDUP_REMOVED lines=9> */
[C---:B------:R-:W-:Y:S01]  /*4450*/  FFMA R60, R15.reuse, R19, R60 ;  /* 0x000000130f3c7223 */ /* 0x040fe2000000003c */
[C---:B------:R-:W-:Y:S01]  /*4460*/  FFMA R78, R15.reuse, R97, R78 ;  /* 0x000000610f4e7223 */ /* 0x040fe2000000004e */
[C---:B------:R-:W-:Y:S01]  /*4470*/  FFMA R61, R15.reuse, R98, R61 ;  /* 0x000000620f3d7223 */ /* 0x040fe2000000003d */
[----:B------:R-:W-:Y:S01]  /*4480*/  FFMA R68, R15, R99, R68 ;  /* 0x000000630f447223 */ /* 0x000fe20000000044 */
[----:B------:R-:W-:Y:S01]  /*4490*/  LDS.128 R16, [R79+0x1e00] ;  /* 0x001e00004f107984 */ /* 0x000fe20000000c00 */
[----:B------:R-:W3:Y:S01]  /*44a0*/  LDC.64 R98, c[0x0][0x390] ;  /* 0x0000e400ff627b82 */ /* 0x000ee20000000a00 */
        /* <DEDUP_REMOVED lines=17> */
[C---:B--2---:R-:W-:Y:S01]  /*45c0*/  FFMA R15, R33.reuse, R28, R23 ;  /* 0x0000001c210f7223 */ /* 0x044fe20000000017 */
[C---:B------:R-:W-:Y:S01]  /*45d0*/  FFMA R13, R33.reuse, R30, R21 ;  /* 0x0000001e210d7223 */ /* 0x040fe20000000015 */
[C---:B------:R-:W-:Y:S01]  /*45e0*/  FFMA R64, R33.reuse, R24, R64 ;  /* 0x0000001821407223 */ /* 0x040fe20000000040 */
[----:B------:R-:W0:Y:S01]  /*45f0*/  LDS.128 R20, [R77+0x1e00] ;  /* 0x001e00004d147984 */ /* 0x000e220000000c00 */
[C---:B------:R-:W-:Y:S01]  /*4600*/  FFMA R62, R33.reuse, R25, R62 ;  /* 0x00000019213e7223 */ /* 0x040fe2000000003e */
[C---:B------:R-:W-:Y:S01]  /*4610*/  FFMA R55, R33.reuse, R26, R55 ;  /* 0x0000001a21377223 */ /* 0x040fe20000000037 */
[C---:B------:R-:W-:Y:S01]  /*4620*/  FFMA R12, R33.reuse, R27, R12 ;  /* 0x0000001b210c7223 */ /* 0x040fe2000000000c */
[C---:B------:R-:W-:Y:S01]  /*4630*/  FFMA R10, R33.reuse, R29, R10 ;  /* 0x0000001d210a7223 */ /* 0x040fe2000000000a */
[----:B------:R-:W-:Y:S01]  /*4640*/  FFMA R8, R33, R31, R8 ;  /* 0x0000001f21087223 */ /* 0x000fe20000000008 */
[C---:B------:R-:W-:Y:S01]  /*4650*/  FFMA R57, R32.reuse, R24, R57 ;  /* 0x0000001820397223 */ /* 0x040fe20000000039 */
[----:B------:R-:W1:Y:S01]  /*4660*/  S2R R33, SR_CTAID.Y ;  /* 0x0000000000217919 */ /* 0x000e620000002600 */
        /* <DEDUP_REMOVED lines=8> */
[----:B------:R-:W2:Y:S01]  /*46f0*/  S2R R32, SR_CTAID.X ;  /* 0x0000000000207919 */ /* 0x000ea20000002500 */
        /* <DEDUP_REMOVED lines=15> */
[----:B------:R-:W4:Y:S01]  /*47f0*/  LDS.128 R24, [R77+0x1f00] ;  /* 0x001f00004d187984 */ /* 0x000f220000000c00 */
[-C--:B------:R-:W-:Y:S01]  /*4800*/  FFMA R74, R87, R29.reuse, R74 ;  /* 0x0000001d574a7223 */ /* 0x080fe2000000004a */
[C---:B------:R-:W-:Y:S01]  /*4810*/  FFMA R0, R34.reuse, R29, R0 ;  /* 0x0000001d22007223 */ /* 0x040fe20000000000 */
[-C--:B------:R-:W-:Y:S01]  /*4820*/  FFMA R41, R85, R28.reuse, R41 ;  /* 0x0000001c55297223 */ /* 0x080fe20000000029 */
[-C--:B------:R-:W-:Y:S01]  /*4830*/  FFMA R69, R87, R28.reuse, R69 ;  /* 0x0000001c57457223 */ /* 0x080fe20000000045 */
[----:B------:R-:W-:Y:S01]  /*4840*/  FFMA R9, R34, R28, R9 ;  /* 0x0000001c22097223 */ /* 0x000fe20000000009 */
[----:B------:R-:W-:Y:S01]  /*4850*/  FFMA R36, R85, R31, R36 ;  /* 0x0000001f55247223 */ /* 0x000fe20000000024 */
[----:B-1----:R-:W-:Y:S01]  /*4860*/  LEA R33, R33, R4, 0x5 ;  /* 0x0000000421217211 */ /* 0x002fe200078e28ff */
[----:B------:R-:W-:Y:S01]  /*4870*/  FFMA R4, R35, R29, R78 ;  /* 0x0000001d23047223 */ /* 0x000fe2000000004e */
[----:B0-----:R-:W-:Y:S01]  /*4880*/  FFMA R29, R16, R21, R76 ;  /* 0x00000015101d7223 */ /* 0x001fe2000000004c */
[-C--:B------:R-:W-:Y:S01]  /*4890*/  FFMA R56, R87, R31.reuse, R56 ;  /* 0x0000001f57387223 */ /* 0x080fe20000000038 */
[----:B------:R-:W0:Y:S01]  /*48a0*/  LDS.128 R76, [R79+0x1f00] ;  /* 0x001f00004f4c7984 */ /* 0x000e220000000c00 */
[-C--:B------:R-:W-:Y:S01]  /*48b0*/  FFMA R14, R34, R31.reuse, R14 ;  /* 0x0000001f220e7223 */ /* 0x080fe2000000000e */
[----:B------:R-:W-:Y:S01]  /*48c0*/  FFMA R68, R35, R31, R68 ;  /* 0x0000001f23447223 */ /* 0x000fe20000000044 */
[----:B------:R-:W-:Y:S01]  /*48d0*/  FFMA R31, R16, R23, R48 ;  /* 0x00000017101f7223 */ /* 0x000fe20000000030 */
[----:B------:R-:W-:Y:S01]  /*48e0*/  FFMA R43, R85, R30, R43 ;  /* 0x0000001e552b7223 */ /* 0x000fe2000000002b */
[----:B--2---:R-:W-:Y:S01]  /*48f0*/  LEA R32, R32, R7, 0x5 ;  /* 0x0000000720207211 */ /* 0x004fe200078e28ff */
[----:B------:R-:W-:Y:S01]  /*4900*/  FFMA R7, R35, R28, R96 ;  /* 0x0000001c23077223 */ /* 0x000fe20000000060 */
[----:B------:R-:W-:Y:S01]  /*4910*/  SHF.L.U32 R28, R33, 0x2, RZ ;  /* 0x00000002211c7819 */ /* 0x000fe200000006ff */
[-C--:B------:R-:W-:Y:S01]  /*4920*/  FFMA R67, R87, R30.reuse, R67 ;  /* 0x0000001e57437223 */ /* 0x080fe20000000043 */
[----:B------:R-:W-:Y:S01]  /*4930*/  SHF.L.U32 R33, R32, 0x2, RZ ;  /* 0x0000000220217819 */ /* 0x000fe200000006ff */
[-C--:B------:R-:W-:Y:S01]  /*4940*/  FFMA R3, R34, R30.reuse, R3 ;  /* 0x0000001e22037223 */ /* 0x080fe20000000003 */
[----:B------:R-:W-:Y:S01]  /*4950*/  FFMA R61, R35, R30, R61 ;  /* 0x0000001e233d7223 */ /* 0x000fe2000000003d */
[----:B------:R-:W-:Y:S01]  /*4960*/  FFMA R30, R16, R22, R51 ;  /* 0x00000016101e7223 */ /* 0x000fe20000000033 */
[C---:B------:R-:W-:Y:S01]  /*4970*/  IADD3 R32, PT, PT, R28.reuse, 0x40, RZ ;  /* 0x000000401c207810 */ /* 0x040fe20007ffe0ff */
[----:B------:R-:W-:-:S02]  /*4980*/  IMAD R101, R28, R94, R33 ;  /* 0x0000005e1c657224 */ /* 0x000fc400078e0221 */
[-C--:B------:R-:W-:Y:S01]  /*4990*/  FFMA R28, R16, R20.reuse, R81 ;  /* 0x00000014101c7223 */ /* 0x080fe20000000051 */
[----:B------:R-:W-:Y:S01]  /*49a0*/  FFMA R44, R17, R20, R44 ;  /* 0x00000014112c7223 */ /* 0x000fe2000000002c */
[----:B---3--:R-:W-:-:S04]  /*49b0*/  IMAD.WIDE R100, R101, 0x4, R98 ;  /* 0x0000000465647825 */ /* 0x008fc800078e0262 */
[----:B------:R-:W-:Y:S01]  /*49c0*/  IMAD R97, R32, R94, R33 ;  /* 0x0000005e20617224 */ /* 0x000fe200078e0221 */
[----:B------:R1:W-:Y:S03]  /*49d0*/  STG.E.128 desc[UR12][R100.64], R28 ;  /* 0x0000001c64007986 */ /* 0x0003e6000c101d0c */
[----:B------:R-:W-:-:S04]  /*49e0*/  IMAD.WIDE R96, R97, 0x4, R98 ;  /* 0x0000000461607825 */ /* 0x000fc800078e0262 */
[C---:B----4-:R-:W-:Y:S01]  /*49f0*/  FFMA R48, R16.reuse, R24, R49 ;  /* 0x0000001810307223 */ /* 0x050fe20000000031 */
[C---:B------:R-:W-:Y:S01]  /*4a00*/  FFMA R49, R16.reuse, R25, R50 ;  /* 0x0000001910317223 */ /* 0x040fe20000000032 */
[C---:B------:R-:W-:Y:S01]  /*4a10*/  FFMA R50, R16.reuse, R26, R45 ;  /* 0x0000001a10327223 */ /* 0x040fe2000000002d */
[----:B------:R-:W-:Y:S01]  /*4a20*/  FFMA R51, R16, R27, R92 ;  /* 0x0000001b10337223 */ /* 0x000fe2000000005c */
[----:B------:R-:W-:Y:S01]  /*4a30*/  FFMA R45, R17, R21, R46 ;  /* 0x00000015112d7223 */ /* 0x000fe2000000002e */
[----:B------:R-:W-:-:S04]  /*4a40*/  IMAD.WIDE R92, R94, 0x4, R100 ;  /* 0x000000045e5c7825 */ /* 0x000fc800078e0264 */
[C---:B------:R-:W-:Y:S01]  /*4a50*/  FFMA R46, R17.reuse, R22, R47 ;  /* 0x00000016112e7223 */ /* 0x040fe2000000002f */
[C---:B------:R-:W-:Y:S01]  /*4a60*/  FFMA R47, R17.reuse, R23, R40 ;  /* 0x00000017112f7223 */ /* 0x040fe20000000028 */
[C---:B------:R-:W-:Y:S01]  /*4a70*/  FFMA R40, R17.reuse, R24, R41 ;  /* 0x0000001811287223 */ /* 0x040fe20000000029 */
[C---:B------:R-:W-:Y:S01]  /*4a80*/  FFMA R41, R17.reuse, R25, R42 ;  /* 0x0000001911297223 */ /* 0x040fe2000000002a */
[C---:B------:R-:W-:Y:S01]  /*4a90*/  FFMA R42, R17.reuse, R26, R43 ;  /* 0x0000001a112a7223 */ /* 0x040fe2000000002b */
[-C--:B------:R-:W-:Y:S01]  /*4aa0*/  FFMA R35, R18, R27.reuse, R86 ;  /* 0x0000001b12237223 */ /* 0x080fe20000000056 */
[----:B------:R-:W-:Y:S01]  /*4ab0*/  FFMA R43, R17, R27, R36 ;  /* 0x0000001b112b7223 */ /* 0x000fe20000000024 */
[----:B------:R-:W-:-:S04]  /*4ac0*/  IMAD.WIDE R86, R94, 0x4, R92 ;  /* 0x000000045e567825 */ /* 0x000fc800078e025c */
        /* <DEDUP_REMOVED lines=15> */
[----:B------:R-:W-:Y:S01]  /*4bc0*/  IMAD.WIDE R74, R94, 0x4, R86 ;  /* 0x000000045e4a7825 */ /* 0x000fe200078e0256 */
[----:B------:R1:W-:Y:S03]  /*4bd0*/  STG.E.128 desc[UR12][R100.64+0x100], R48 ;  /* 0x0001003064007986 */ /* 0x0003e6000c101d0c */
[C---:B0-----:R-:W-:Y:S01]  /*4be0*/  FFMA R56, R76.reuse, R20, R57 ;  /* 0x000000144c387223 */ /* 0x041fe20000000039 */
[C---:B------:R-:W-:Y:S01]  /*4bf0*/  FFMA R57, R76.reuse, R21, R58 ;  /* 0x000000154c397223 */ /* 0x040fe2000000003a */
[C---:B------:R-:W-:Y:S01]  /*4c00*/  FFMA R58, R76.reuse, R22, R59 ;  /* 0x000000164c3a7223 */ /* 0x040fe2000000003b */
[----:B------:R-:W-:Y:S01]  /*4c10*/  STG.E.128 desc[UR12][R92.64], R44 ;  /* 0x0000002c5c007986 */ /* 0x000fe2000c101d0c */
[----:B------:R-:W-:-:S03]  /*4c20*/  FFMA R59, R76, R23, R72 ;  /* 0x000000174c3b7223 */ /* 0x000fc60000000048 */
[----:B------:R-:W-:Y:S04]  /*4c30*/  STG.E.128 desc[UR12][R92.64+0x100], R40 ;  /* 0x000100285c007986 */ /* 0x000fe8000c101d0c */
[----:B------:R-:W-:Y:S04]  /*4c40*/  STG.E.128 desc[UR12][R86.64], R36 ;  /* 0x0000002456007986 */ /* 0x000fe8000c101d0c */
[----:B------:R0:W-:Y:S01]  /*4c50*/  STG.E.128 desc[UR12][R86.64+0x100], R32 ;  /* 0x0001002056007986 */ /* 0x0001e2000c101d0c */
[C---:B-1----:R-:W-:Y:S01]  /*4c60*/  FFMA R48, R76.reuse, R24, R65 ;  /* 0x000000184c307223 */ /* 0x042fe20000000041 */
[----:B------:R-:W-:-:S02]  /*4c70*/  FFMA R49, R76, R25, R70 ;  /* 0x000000194c317223 */ /* 0x000fc40000000046 */
[----:B------:R1:W-:Y:S01]  /*4c80*/  STG.E.128 desc[UR12][R74.64+0x100], R16 ;  /* 0x000100104a007986 */ /* 0x0003e2000c101d0c */
[C---:B------:R-:W-:Y:S01]  /*4c90*/  FFMA R50, R76.reuse, R26, R63 ;  /* 0x0000001a4c327223 */ /* 0x040fe2000000003f */
[----:B------:R-:W-:Y:S02]  /*4ca0*/  FFMA R51, R76, R27, R66 ;  /* 0x0000001b4c337223 */ /* 0x000fe40000000042 */
[----:B------:R2:W-:Y:S04]  /*4cb0*/  STG.E.128 desc[UR12][R74.64], R28 ;  /* 0x0000001c4a007986 */ /* 0x0005e8000c101d0c */
[----:B------:R-:W-:Y:S04]  /*4cc0*/  STG.E.128 desc[UR12][R96.64], R56 ;  /* 0x0000003860007986 */ /* 0x000fe8000c101d0c */
[----:B------:R-:W-:Y:S01]  /*4cd0*/  STG.E.128 desc[UR12][R96.64+0x100], R48 ;  /* 0x0001003060007986 */ /* 0x000fe2000c101d0c */
        /* <DEDUP_REMOVED lines=8> */
[----:B--2---:R-:W-:Y:S01]  /*4d60*/  FFMA R29, R78, R21, R2 ;  /* 0x000000154e1d7223 */ /* 0x004fe20000000002 */
[----:B------:R-:W-:-:S04]  /*4d70*/  IMAD.WIDE R2, R94, 0x4, R96 ;  /* 0x000000045e027825 */ /* 0x000fc800078e0260 */
[CC--:B------:R-:W-:Y:S01]  /*4d80*/  FFMA R8, R78.reuse, R24.reuse, R9 ;  /* 0x000000184e087223 */ /* 0x0c0fe20000000009 */
[C---:B------:R-:W-:Y:S01]  /*4d90*/  FFMA R31, R78.reuse, R23, R6 ;  /* 0x000000174e1f7223 */ /* 0x040fe20000000006 */
[----:B------:R-:W-:Y:S01]  /*4da0*/  FFMA R24, R79, R24, R7 ;  /* 0x000000184f187223 */ /* 0x000fe20000000007 */
[----:B------:R-:W-:Y:S01]  /*4db0*/  FFMA R18, R77, R26, R13 ;  /* 0x0000001a4d127223 */ /* 0x000fe2000000000d */
[----:B------:R-:W-:Y:S01]  /*4dc0*/  FFMA R28, R78, R20, R11 ;  /* 0x000000144e1c7223 */ /* 0x000fe2000000000b */
[----:B------:R-:W-:-:S04]  /*4dd0*/  IMAD.WIDE R6, R94, 0x4, R2 ;  /* 0x000000045e067825 */ /* 0x000fc800078e0202 */
        /* <DEDUP_REMOVED lines=11> */
[----:B------:R-:W-:Y:S04]  /*4e90*/  STG.E.128 desc[UR12][R2.64], R32 ;  /* 0x0000002002007986 */ /* 0x000fe8000c101d0c */
[----:B------:R-:W-:Y:S04]  /*4ea0*/  STG.E.128 desc[UR12][R2.64+0x100], R16 ;  /* 0x0001001002007986 */ /* 0x000fe8000c101d0c */
[----:B------:R-:W-:Y:S04]  /*4eb0*/  STG.E.128 desc[UR12][R6.64], R28 ;  /* 0x0000001c06007986 */ /* 0x000fe8000c101d0c */
[----:B------:R-:W-:Y:S04]  /*4ec0*/  STG.E.128 desc[UR12][R6.64+0x100], R8 ;  /* 0x0001000806007986 */ /* 0x000fe8000c101d0c */
[----:B------:R-:W-:Y:S04]  /*4ed0*/  STG.E.128 desc[UR12][R94.64], R20 ;  /* 0x000000145e007986 */ /* 0x000fe8000c101d0c */
[----:B------:R-:W-:Y:S01]  /*4ee0*/  STG.E.128 desc[UR12][R94.64+0x100], R24 ;  /* 0x000100185e007986 */ /* 0x000fe2000c101d0c */
[----:B------:R-:W-:Y:S05]  /*4ef0*/  EXIT ;  /* 0x000000000000794d */ /* 0x000fea0003800000 */
.L_x_2:
[----:B------:R-:W-:-:S00]  /*4f00*/  BRA `(.L_x_2) ;  /* 0xfffffffc00fc7947 */ /* 0x000fc0000383ffff */
[----:B------:R-:W-:-:S00]  /*4f10*/  NOP ;  /* 0x0000000000007918 */ /* 0x000fc00000000000 */
        /* <DEDUP_REMOVED lines=14> */
.L_x_3:


//--------------------- .nv.shared._Z8sgemm_V3PfS_S_iii --------------------------
	.section	.nv.shared._Z8sgemm_V3PfS_S_iii,"aw",@nobits
	.sectionflags	@""
	.align	4
.nv.shared._Z8sgemm_V3PfS_S_iii:
	.zero		17408


//--------------------- .nv.shared.reserved.0     --------------------------
	.section	.nv.shared.reserved.0,"aw",@nobits
	.weak		__nv_reservedSMEM_offset_0_alias
	.size		__nv_reservedSMEM_offset_0_alias, 0, 64
	.other		__nv_reservedSMEM_offset_0_alias,@"STO_CUDA_RESERVED_SHARED STV_DEFAULT"
__nv_reservedSMEM_offset_0_alias:
	.zero		0
	.zero		64


//--------------------- .nv.constant0._Z8sgemm_V3PfS_S_iii --------------------------
	.section	.nv.constant0._Z8sgemm_V3PfS_S_iii,"a",@progbits
	.sectionflags	@""
	.align	4
.nv.constant0._Z8sgemm_V3PfS_S_iii:
	.zero		932


//--------------------- SYMBOLS --------------------------

	.type		.nv.reservedSmem.offset0,@object
	.size		.nv.reservedSmem.offset0,0x4
	.type		.nv.reservedSmem.cap,@object
	.size		.nv.reservedSmem.cap,0x4
